//
// Generated by NVIDIA NVVM Compiler
//
// Compiler Build ID: CL-36424714
// Cuda compilation tools, release 13.0, V13.0.88
// Based on NVVM 20.0.0
//

.version 9.0
.target sm_100
.address_size 64

	// .globl	_Z31matrixMulKernel_1thread1elementiiiPKfS0_Pf
// _ZZ28matrixMulKernel_tiled_staticiiiPKfS0_PfE6A_shrd has been demoted
// _ZZ28matrixMulKernel_tiled_staticiiiPKfS0_PfE6B_shrd has been demoted
.extern .shared .align 16 .b8 As_Bs[];

.visible .entry _Z31matrixMulKernel_1thread1elementiiiPKfS0_Pf(
	.param .u32 _Z31matrixMulKernel_1thread1elementiiiPKfS0_Pf_param_0,
	.param .u32 _Z31matrixMulKernel_1thread1elementiiiPKfS0_Pf_param_1,
	.param .u32 _Z31matrixMulKernel_1thread1elementiiiPKfS0_Pf_param_2,
	.param .u64 .ptr .align 1 _Z31matrixMulKernel_1thread1elementiiiPKfS0_Pf_param_3,
	.param .u64 .ptr .align 1 _Z31matrixMulKernel_1thread1elementiiiPKfS0_Pf_param_4,
	.param .u64 .ptr .align 1 _Z31matrixMulKernel_1thread1elementiiiPKfS0_Pf_param_5
)
{
	.reg .pred 	%p<13>;
	.reg .b32 	%r<92>;
	.reg .b32 	%f<68>;
	.reg .b64 	%rd<69>;

	ld.param.u32 	%r46, [_Z31matrixMulKernel_1thread1elementiiiPKfS0_Pf_param_0];
	ld.param.u32 	%r44, [_Z31matrixMulKernel_1thread1elementiiiPKfS0_Pf_param_1];
	ld.param.u32 	%r45, [_Z31matrixMulKernel_1thread1elementiiiPKfS0_Pf_param_2];
	ld.param.u64 	%rd4, [_Z31matrixMulKernel_1thread1elementiiiPKfS0_Pf_param_3];
	ld.param.u64 	%rd5, [_Z31matrixMulKernel_1thread1elementiiiPKfS0_Pf_param_4];
	ld.param.u64 	%rd3, [_Z31matrixMulKernel_1thread1elementiiiPKfS0_Pf_param_5];
	cvta.to.global.u64 	%rd1, %rd5;
	cvta.to.global.u64 	%rd2, %rd4;
	mov.u32 	%r47, %ctaid.y;
	mov.u32 	%r48, %ntid.y;
	mov.u32 	%r49, %tid.y;
	mad.lo.s32 	%r1, %r47, %r48, %r49;
	mov.u32 	%r50, %ctaid.x;
	mov.u32 	%r51, %ntid.x;
	mul.lo.s32 	%r2, %r50, %r51;
	mov.u32 	%r3, %tid.x;
	add.s32 	%r4, %r2, %r3;
	setp.ge.u32 	%p1, %r1, %r46;
	setp.ge.u32 	%p2, %r4, %r45;
	or.pred  	%p3, %p1, %p2;
	@%p3 bra 	$L__BB0_14;
	setp.eq.s32 	%p4, %r44, 0;
	mov.f32 	%f67, 0f00000000;
	@%p4 bra 	$L__BB0_13;
	mul.lo.s32 	%r5, %r44, %r1;
	and.b32  	%r6, %r44, 7;
	setp.lt.u32 	%p5, %r44, 8;
	mov.f32 	%f67, 0f00000000;
	mov.b32 	%r90, 0;
	@%p5 bra 	$L__BB0_5;
	and.b32  	%r90, %r44, -8;
	neg.s32 	%r88, %r90;
	add.s32 	%r53, %r3, %r45;
	add.s32 	%r87, %r53, %r2;
	shl.b32 	%r10, %r45, 3;
	shl.b32 	%r54, %r45, 1;
	add.s32 	%r86, %r4, %r54;
	mad.lo.s32 	%r85, %r45, 3, %r4;
	shl.b32 	%r55, %r45, 2;
	add.s32 	%r84, %r4, %r55;
	mad.lo.s32 	%r83, %r45, 5, %r4;
	mad.lo.s32 	%r82, %r45, 6, %r4;
	mad.lo.s32 	%r81, %r45, 7, %r4;
	add.s32 	%r79, %r5, 3;
	mov.f32 	%f67, 0f00000000;
	mov.u32 	%r80, %r4;
$L__BB0_4:
	.pragma "nounroll";
	add.s32 	%r56, %r79, -3;
	mul.wide.u32 	%rd6, %r56, 4;
	add.s64 	%rd7, %rd2, %rd6;
	ld.global.f32 	%f17, [%rd7];
	mul.wide.u32 	%rd8, %r80, 4;
	add.s64 	%rd9, %rd1, %rd8;
	ld.global.f32 	%f18, [%rd9];
	fma.rn.f32 	%f19, %f17, %f18, %f67;
	add.s32 	%r57, %r79, -2;
	mul.wide.u32 	%rd10, %r57, 4;
	add.s64 	%rd11, %rd2, %rd10;
	ld.global.f32 	%f20, [%rd11];
	mul.wide.u32 	%rd12, %r87, 4;
	add.s64 	%rd13, %rd1, %rd12;
	ld.global.f32 	%f21, [%rd13];
	fma.rn.f32 	%f22, %f20, %f21, %f19;
	add.s32 	%r58, %r79, -1;
	mul.wide.u32 	%rd14, %r58, 4;
	add.s64 	%rd15, %rd2, %rd14;
	ld.global.f32 	%f23, [%rd15];
	mul.wide.u32 	%rd16, %r86, 4;
	add.s64 	%rd17, %rd1, %rd16;
	ld.global.f32 	%f24, [%rd17];
	fma.rn.f32 	%f25, %f23, %f24, %f22;
	add.s32 	%r59, %r79, 4;
	mul.wide.u32 	%rd18, %r79, 4;
	add.s64 	%rd19, %rd2, %rd18;
	ld.global.f32 	%f26, [%rd19];
	mul.wide.u32 	%rd20, %r85, 4;
	add.s64 	%rd21, %rd1, %rd20;
	ld.global.f32 	%f27, [%rd21];
	fma.rn.f32 	%f28, %f26, %f27, %f25;
	add.s32 	%r60, %r79, 1;
	mul.wide.u32 	%rd22, %r60, 4;
	add.s64 	%rd23, %rd2, %rd22;
	ld.global.f32 	%f29, [%rd23];
	mul.wide.u32 	%rd24, %r84, 4;
	add.s64 	%rd25, %rd1, %rd24;
	ld.global.f32 	%f30, [%rd25];
	fma.rn.f32 	%f31, %f29, %f30, %f28;
	add.s32 	%r61, %r79, 2;
	mul.wide.u32 	%rd26, %r61, 4;
	add.s64 	%rd27, %rd2, %rd26;
	ld.global.f32 	%f32, [%rd27];
	mul.wide.u32 	%rd28, %r83, 4;
	add.s64 	%rd29, %rd1, %rd28;
	ld.global.f32 	%f33, [%rd29];
	fma.rn.f32 	%f34, %f32, %f33, %f31;
	add.s32 	%r62, %r79, 3;
	mul.wide.u32 	%rd30, %r62, 4;
	add.s64 	%rd31, %rd2, %rd30;
	ld.global.f32 	%f35, [%rd31];
	mul.wide.u32 	%rd32, %r82, 4;
	add.s64 	%rd33, %rd1, %rd32;
	ld.global.f32 	%f36, [%rd33];
	fma.rn.f32 	%f37, %f35, %f36, %f34;
	mul.wide.u32 	%rd34, %r59, 4;
	add.s64 	%rd35, %rd2, %rd34;
	ld.global.f32 	%f38, [%rd35];
	mul.wide.u32 	%rd36, %r81, 4;
	add.s64 	%rd37, %rd1, %rd36;
	ld.global.f32 	%f39, [%rd37];
	fma.rn.f32 	%f67, %f38, %f39, %f37;
	add.s32 	%r88, %r88, 8;
	add.s32 	%r87, %r87, %r10;
	add.s32 	%r86, %r86, %r10;
	add.s32 	%r85, %r85, %r10;
	add.s32 	%r84, %r84, %r10;
	add.s32 	%r83, %r83, %r10;
	add.s32 	%r82, %r82, %r10;
	add.s32 	%r81, %r81, %r10;
	add.s32 	%r80, %r80, %r10;
	add.s32 	%r79, %r79, 8;
	setp.ne.s32 	%p6, %r88, 0;
	@%p6 bra 	$L__BB0_4;
$L__BB0_5:
	setp.eq.s32 	%p7, %r6, 0;
	@%p7 bra 	$L__BB0_13;
	and.b32  	%r39, %r44, 3;
	setp.lt.u32 	%p8, %r6, 4;
	@%p8 bra 	$L__BB0_8;
	add.s32 	%r63, %r90, %r5;
	mul.wide.u32 	%rd38, %r63, 4;
	add.s64 	%rd39, %rd2, %rd38;
	ld.global.f32 	%f41, [%rd39];
	mad.lo.s32 	%r64, %r90, %r45, %r4;
	mul.wide.u32 	%rd40, %r64, 4;
	add.s64 	%rd41, %rd1, %rd40;
	ld.global.f32 	%f42, [%rd41];
	fma.rn.f32 	%f43, %f41, %f42, %f67;
	add.s32 	%r65, %r63, 1;
	mul.wide.u32 	%rd42, %r65, 4;
	add.s64 	%rd43, %rd2, %rd42;
	ld.global.f32 	%f44, [%rd43];
	add.s32 	%r66, %r64, %r45;
	mul.wide.u32 	%rd44, %r66, 4;
	add.s64 	%rd45, %rd1, %rd44;
	ld.global.f32 	%f45, [%rd45];
	fma.rn.f32 	%f46, %f44, %f45, %f43;
	add.s32 	%r67, %r63, 2;
	mul.wide.u32 	%rd46, %r67, 4;
	add.s64 	%rd47, %rd2, %rd46;
	ld.global.f32 	%f47, [%rd47];
	add.s32 	%r68, %r66, %r45;
	mul.wide.u32 	%rd48, %r68, 4;
	add.s64 	%rd49, %rd1, %rd48;
	ld.global.f32 	%f48, [%rd49];
	fma.rn.f32 	%f49, %f47, %f48, %f46;
	add.s32 	%r69, %r63, 3;
	mul.wide.u32 	%rd50, %r69, 4;
	add.s64 	%rd51, %rd2, %rd50;
	ld.global.f32 	%f50, [%rd51];
	add.s32 	%r70, %r68, %r45;
	mul.wide.u32 	%rd52, %r70, 4;
	add.s64 	%rd53, %rd1, %rd52;
	ld.global.f32 	%f51, [%rd53];
	fma.rn.f32 	%f67, %f50, %f51, %f49;
	add.s32 	%r90, %r90, 4;
$L__BB0_8:
	setp.eq.s32 	%p9, %r39, 0;
	@%p9 bra 	$L__BB0_13;
	setp.eq.s32 	%p10, %r39, 1;
	@%p10 bra 	$L__BB0_11;
	add.s32 	%r71, %r90, %r5;
	mul.wide.u32 	%rd54, %r71, 4;
	add.s64 	%rd55, %rd2, %rd54;
	ld.global.f32 	%f53, [%rd55];
	mad.lo.s32 	%r72, %r90, %r45, %r4;
	mul.wide.u32 	%rd56, %r72, 4;
	add.s64 	%rd57, %rd1, %rd56;
	ld.global.f32 	%f54, [%rd57];
	fma.rn.f32 	%f55, %f53, %f54, %f67;
	add.s32 	%r73, %r71, 1;
	mul.wide.u32 	%rd58, %r73, 4;
	add.s64 	%rd59, %rd2, %rd58;
	ld.global.f32 	%f56, [%rd59];
	add.s32 	%r74, %r72, %r45;
	mul.wide.u32 	%rd60, %r74, 4;
	add.s64 	%rd61, %rd1, %rd60;
	ld.global.f32 	%f57, [%rd61];
	fma.rn.f32 	%f67, %f56, %f57, %f55;
	add.s32 	%r90, %r90, 2;
$L__BB0_11:
	and.b32  	%r75, %r44, 1;
	setp.eq.b32 	%p11, %r75, 1;
	not.pred 	%p12, %p11;
	@%p12 bra 	$L__BB0_13;
	add.s32 	%r76, %r90, %r5;
	mul.wide.u32 	%rd62, %r76, 4;
	add.s64 	%rd63, %rd2, %rd62;
	ld.global.f32 	%f58, [%rd63];
	mad.lo.s32 	%r77, %r90, %r45, %r4;
	mul.wide.u32 	%rd64, %r77, 4;
	add.s64 	%rd65, %rd1, %rd64;
	ld.global.f32 	%f59, [%rd65];
	fma.rn.f32 	%f67, %f58, %f59, %f67;
$L__BB0_13:
	mad.lo.s32 	%r78, %r45, %r1, %r4;
	cvta.to.global.u64 	%rd66, %rd3;
	mul.wide.u32 	%rd67, %r78, 4;
	add.s64 	%rd68, %rd66, %rd67;
	st.global.f32 	[%rd68], %f67;
$L__BB0_14:
	ret;

}
	// .globl	_Z28matrixMulKernel_tiled_staticiiiPKfS0_Pf
.visible .entry _Z28matrixMulKernel_tiled_staticiiiPKfS0_Pf(
	.param .u32 _Z28matrixMulKernel_tiled_staticiiiPKfS0_Pf_param_0,
	.param .u32 _Z28matrixMulKernel_tiled_staticiiiPKfS0_Pf_param_1,
	.param .u32 _Z28matrixMulKernel_tiled_staticiiiPKfS0_Pf_param_2,
	.param .u64 .ptr .align 1 _Z28matrixMulKernel_tiled_staticiiiPKfS0_Pf_param_3,
	.param .u64 .ptr .align 1 _Z28matrixMulKernel_tiled_staticiiiPKfS0_Pf_param_4,
	.param .u64 .ptr .align 1 _Z28matrixMulKernel_tiled_staticiiiPKfS0_Pf_param_5
)
{
	.reg .pred 	%p<12>;
	.reg .b32 	%r<41>;
	.reg .b32 	%f<96>;
	.reg .b64 	%rd<13>;
	// demoted variable
	.shared .align 4 .b8 _ZZ28matrixMulKernel_tiled_staticiiiPKfS0_PfE6A_shrd[2704];
	// demoted variable
	.shared .align 4 .b8 _ZZ28matrixMulKernel_tiled_staticiiiPKfS0_PfE6B_shrd[2704];
	ld.param.u32 	%r24, [_Z28matrixMulKernel_tiled_staticiiiPKfS0_Pf_param_0];
	ld.param.u32 	%r25, [_Z28matrixMulKernel_tiled_staticiiiPKfS0_Pf_param_1];
	ld.param.u32 	%r26, [_Z28matrixMulKernel_tiled_staticiiiPKfS0_Pf_param_2];
	ld.param.u64 	%rd3, [_Z28matrixMulKernel_tiled_staticiiiPKfS0_Pf_param_3];
	ld.param.u64 	%rd4, [_Z28matrixMulKernel_tiled_staticiiiPKfS0_Pf_param_4];
	ld.param.u64 	%rd5, [_Z28matrixMulKernel_tiled_staticiiiPKfS0_Pf_param_5];
	mov.u32 	%r27, %ctaid.y;
	mov.u32 	%r28, %ntid.y;
	mov.u32 	%r38, %tid.y;
	mad.lo.s32 	%r2, %r27, %r28, %r38;
	mov.u32 	%r29, %ctaid.x;
	mov.u32 	%r30, %ntid.x;
	mov.u32 	%r36, %tid.x;
	mad.lo.s32 	%r4, %r29, %r30, %r36;
	cvt.rn.f32.s32 	%f9, %r25;
	div.rn.f32 	%f10, %f9, 0f41D00000;
	cvt.rpi.f32.f32 	%f11, %f10;
	cvt.rzi.s32.f32 	%r5, %f11;
	setp.lt.s32 	%p1, %r5, 1;
	mov.f32 	%f95, 0f00000000;
	@%p1 bra 	$L__BB1_7;
	mul.lo.s32 	%r31, %r38, 104;
	mov.u32 	%r32, _ZZ28matrixMulKernel_tiled_staticiiiPKfS0_PfE6A_shrd;
	add.s32 	%r6, %r32, %r31;
	shl.b32 	%r33, %r36, 2;
	add.s32 	%r7, %r6, %r33;
	mov.u32 	%r34, _ZZ28matrixMulKernel_tiled_staticiiiPKfS0_PfE6B_shrd;
	add.s32 	%r9, %r34, %r33;
	add.s32 	%r8, %r9, %r31;
	neg.s32 	%r40, %r5;
	mad.lo.s32 	%r39, %r38, %r26, %r4;
	mul.lo.s32 	%r12, %r26, 26;
	mad.lo.s32 	%r37, %r25, %r2, %r36;
	cvta.to.global.u64 	%rd1, %rd3;
	cvta.to.global.u64 	%rd2, %rd4;
	mov.f32 	%f95, 0f00000000;
$L__BB1_2:
	setp.ge.u32 	%p2, %r2, %r24;
	setp.ge.u32 	%p3, %r36, %r25;
	mov.f32 	%f93, 0f00000000;
	or.pred  	%p4, %p2, %p3;
	@%p4 bra 	$L__BB1_4;
	mul.wide.u32 	%rd6, %r37, 4;
	add.s64 	%rd7, %rd1, %rd6;
	ld.global.f32 	%f93, [%rd7];
$L__BB1_4:
	setp.ge.u32 	%p5, %r4, %r26;
	st.shared.f32 	[%r7], %f93;
	setp.ge.u32 	%p6, %r38, %r25;
	mov.f32 	%f94, 0f00000000;
	or.pred  	%p7, %p5, %p6;
	@%p7 bra 	$L__BB1_6;
	mul.wide.u32 	%rd8, %r39, 4;
	add.s64 	%rd9, %rd2, %rd8;
	ld.global.f32 	%f94, [%rd9];
$L__BB1_6:
	st.shared.f32 	[%r8], %f94;
	bar.sync 	0;
	ld.shared.f32 	%f15, [%r6];
	ld.shared.f32 	%f16, [%r9];
	fma.rn.f32 	%f17, %f15, %f16, %f95;
	ld.shared.f32 	%f18, [%r6+4];
	ld.shared.f32 	%f19, [%r9+104];
	fma.rn.f32 	%f20, %f18, %f19, %f17;
	ld.shared.f32 	%f21, [%r6+8];
	ld.shared.f32 	%f22, [%r9+208];
	fma.rn.f32 	%f23, %f21, %f22, %f20;
	ld.shared.f32 	%f24, [%r6+12];
	ld.shared.f32 	%f25, [%r9+312];
	fma.rn.f32 	%f26, %f24, %f25, %f23;
	ld.shared.f32 	%f27, [%r6+16];
	ld.shared.f32 	%f28, [%r9+416];
	fma.rn.f32 	%f29, %f27, %f28, %f26;
	ld.shared.f32 	%f30, [%r6+20];
	ld.shared.f32 	%f31, [%r9+520];
	fma.rn.f32 	%f32, %f30, %f31, %f29;
	ld.shared.f32 	%f33, [%r6+24];
	ld.shared.f32 	%f34, [%r9+624];
	fma.rn.f32 	%f35, %f33, %f34, %f32;
	ld.shared.f32 	%f36, [%r6+28];
	ld.shared.f32 	%f37, [%r9+728];
	fma.rn.f32 	%f38, %f36, %f37, %f35;
	ld.shared.f32 	%f39, [%r6+32];
	ld.shared.f32 	%f40, [%r9+832];
	fma.rn.f32 	%f41, %f39, %f40, %f38;
	ld.shared.f32 	%f42, [%r6+36];
	ld.shared.f32 	%f43, [%r9+936];
	fma.rn.f32 	%f44, %f42, %f43, %f41;
	ld.shared.f32 	%f45, [%r6+40];
	ld.shared.f32 	%f46, [%r9+1040];
	fma.rn.f32 	%f47, %f45, %f46, %f44;
	ld.shared.f32 	%f48, [%r6+44];
	ld.shared.f32 	%f49, [%r9+1144];
	fma.rn.f32 	%f50, %f48, %f49, %f47;
	ld.shared.f32 	%f51, [%r6+48];
	ld.shared.f32 	%f52, [%r9+1248];
	fma.rn.f32 	%f53, %f51, %f52, %f50;
	ld.shared.f32 	%f54, [%r6+52];
	ld.shared.f32 	%f55, [%r9+1352];
	fma.rn.f32 	%f56, %f54, %f55, %f53;
	ld.shared.f32 	%f57, [%r6+56];
	ld.shared.f32 	%f58, [%r9+1456];
	fma.rn.f32 	%f59, %f57, %f58, %f56;
	ld.shared.f32 	%f60, [%r6+60];
	ld.shared.f32 	%f61, [%r9+1560];
	fma.rn.f32 	%f62, %f60, %f61, %f59;
	ld.shared.f32 	%f63, [%r6+64];
	ld.shared.f32 	%f64, [%r9+1664];
	fma.rn.f32 	%f65, %f63, %f64, %f62;
	ld.shared.f32 	%f66, [%r6+68];
	ld.shared.f32 	%f67, [%r9+1768];
	fma.rn.f32 	%f68, %f66, %f67, %f65;
	ld.shared.f32 	%f69, [%r6+72];
	ld.shared.f32 	%f70, [%r9+1872];
	fma.rn.f32 	%f71, %f69, %f70, %f68;
	ld.shared.f32 	%f72, [%r6+76];
	ld.shared.f32 	%f73, [%r9+1976];
	fma.rn.f32 	%f74, %f72, %f73, %f71;
	ld.shared.f32 	%f75, [%r6+80];
	ld.shared.f32 	%f76, [%r9+2080];
	fma.rn.f32 	%f77, %f75, %f76, %f74;
	ld.shared.f32 	%f78, [%r6+84];
	ld.shared.f32 	%f79, [%r9+2184];
	fma.rn.f32 	%f80, %f78, %f79, %f77;
	ld.shared.f32 	%f81, [%r6+88];
	ld.shared.f32 	%f82, [%r9+2288];
	fma.rn.f32 	%f83, %f81, %f82, %f80;
	ld.shared.f32 	%f84, [%r6+92];
	ld.shared.f32 	%f85, [%r9+2392];
	fma.rn.f32 	%f86, %f84, %f85, %f83;
	ld.shared.f32 	%f87, [%r6+96];
	ld.shared.f32 	%f88, [%r9+2496];
	fma.rn.f32 	%f89, %f87, %f88, %f86;
	ld.shared.f32 	%f90, [%r6+100];
	ld.shared.f32 	%f91, [%r9+2600];
	fma.rn.f32 	%f95, %f90, %f91, %f89;
	bar.sync 	0;
	add.s32 	%r40, %r40, 1;
	setp.ne.s32 	%p8, %r40, 0;
	add.s32 	%r39, %r39, %r12;
	add.s32 	%r38, %r38, 26;
	add.s32 	%r37, %r37, 26;
	add.s32 	%r36, %r36, 26;
	@%p8 bra 	$L__BB1_2;
$L__BB1_7:
	setp.ge.u32 	%p9, %r2, %r24;
	setp.ge.u32 	%p10, %r4, %r26;
	or.pred  	%p11, %p9, %p10;
	@%p11 bra 	$L__BB1_9;
	mad.lo.s32 	%r35, %r26, %r2, %r4;
	cvta.to.global.u64 	%rd10, %rd5;
	mul.wide.u32 	%rd11, %r35, 4;
	add.s64 	%rd12, %rd10, %rd11;
	st.global.f32 	[%rd12], %f95;
$L__BB1_9:
	ret;

}
	// .globl	_Z21matrixMulKernel_tilediiiPKfS0_Pfjji
.visible .entry _Z21matrixMulKernel_tilediiiPKfS0_Pfjji(
	.param .u32 _Z21matrixMulKernel_tilediiiPKfS0_Pfjji_param_0,
	.param .u32 _Z21matrixMulKernel_tilediiiPKfS0_Pfjji_param_1,
	.param .u32 _Z21matrixMulKernel_tilediiiPKfS0_Pfjji_param_2,
	.param .u64 .ptr .align 1 _Z21matrixMulKernel_tilediiiPKfS0_Pfjji_param_3,
	.param .u64 .ptr .align 1 _Z21matrixMulKernel_tilediiiPKfS0_Pfjji_param_4,
	.param .u64 .ptr .align 1 _Z21matrixMulKernel_tilediiiPKfS0_Pfjji_param_5,
	.param .u32 _Z21matrixMulKernel_tilediiiPKfS0_Pfjji_param_6,
	.param .u32 _Z21matrixMulKernel_tilediiiPKfS0_Pfjji_param_7,
	.param .u32 _Z21matrixMulKernel_tilediiiPKfS0_Pfjji_param_8
)
{
	.reg .pred 	%p<21>;
	.reg .b32 	%r<93>;
	.reg .b32 	%f<80>;
	.reg .b64 	%rd<16>;

	ld.param.u32 	%r33, [_Z21matrixMulKernel_tilediiiPKfS0_Pfjji_param_0];
	ld.param.u32 	%r34, [_Z21matrixMulKernel_tilediiiPKfS0_Pfjji_param_1];
	ld.param.u32 	%r35, [_Z21matrixMulKernel_tilediiiPKfS0_Pfjji_param_2];
	ld.param.u32 	%r37, [_Z21matrixMulKernel_tilediiiPKfS0_Pfjji_param_8];
	mov.u32 	%r38, %ctaid.y;
	mov.u32 	%r39, %ntid.y;
	mov.u32 	%r1, %tid.y;
	mad.lo.s32 	%r2, %r38, %r39, %r1;
	mov.u32 	%r40, %ctaid.x;
	mov.u32 	%r41, %ntid.x;
	mov.u32 	%r3, %tid.x;
	mad.lo.s32 	%r4, %r40, %r41, %r3;
	cvt.rn.f32.s32 	%f18, %r34;
	cvt.rn.f32.s32 	%f19, %r37;
	div.rn.f32 	%f20, %f18, %f19;
	cvt.rpi.f32.f32 	%f21, %f20;
	cvt.rzi.s32.f32 	%r5, %f21;
	setp.lt.s32 	%p2, %r5, 1;
	@%p2 bra 	$L__BB2_21;
	ld.param.u32 	%r85, [_Z21matrixMulKernel_tilediiiPKfS0_Pfjji_param_6];
	ld.param.u64 	%rd15, [_Z21matrixMulKernel_tilediiiPKfS0_Pfjji_param_5];
	ld.param.u64 	%rd14, [_Z21matrixMulKernel_tilediiiPKfS0_Pfjji_param_4];
	shr.u32 	%r43, %r85, 2;
	mov.u32 	%r44, As_Bs;
	add.s32 	%r6, %r44, %r43;
	cvta.to.global.u64 	%rd6, %rd15;
	setp.lt.u32 	%p3, %r2, %r33;
	mul.lo.s32 	%r7, %r37, %r1;
	mul.lo.s32 	%r8, %r34, %r2;
	setp.lt.u32 	%p4, %r4, %r35;
	mul.lo.s32 	%r9, %r37, %r3;
	and.pred  	%p1, %p3, %p4;
	mad.lo.s32 	%r45, %r35, %r2, %r4;
	mul.wide.u32 	%rd7, %r45, 4;
	add.s64 	%rd1, %rd6, %rd7;
	and.b32  	%r10, %r37, 7;
	and.b32  	%r11, %r37, 3;
	and.b32  	%r12, %r37, 2147483640;
	and.b32  	%r13, %r37, 1;
	neg.s32 	%r14, %r12;
	shl.b32 	%r46, %r9, 2;
	add.s32 	%r47, %r43, %r46;
	add.s32 	%r48, %r47, %r44;
	add.s32 	%r15, %r48, 16;
	cvta.to.global.u64 	%rd2, %rd14;
	mov.f32 	%f79, 0f00000000;
	mov.b32 	%r86, 0;
	not.pred 	%p19, %p1;
$L__BB2_2:
	setp.ge.u32 	%p5, %r2, %r33;
	mul.lo.s32 	%r17, %r86, %r37;
	add.s32 	%r49, %r17, %r3;
	setp.ge.u32 	%p6, %r49, %r34;
	mov.f32 	%f70, 0f00000000;
	or.pred  	%p7, %p5, %p6;
	@%p7 bra 	$L__BB2_4;
	ld.param.u64 	%rd13, [_Z21matrixMulKernel_tilediiiPKfS0_Pfjji_param_3];
	add.s32 	%r50, %r49, %r8;
	cvta.to.global.u64 	%rd8, %rd13;
	mul.wide.u32 	%rd9, %r50, 4;
	add.s64 	%rd10, %rd8, %rd9;
	ld.global.f32 	%f70, [%rd10];
$L__BB2_4:
	setp.ge.u32 	%p8, %r4, %r35;
	add.s32 	%r51, %r7, %r3;
	shl.b32 	%r52, %r51, 2;
	mov.u32 	%r53, As_Bs;
	add.s32 	%r54, %r53, %r52;
	st.shared.f32 	[%r54], %f70;
	add.s32 	%r19, %r17, %r1;
	setp.ge.u32 	%p9, %r19, %r34;
	mov.f32 	%f71, 0f00000000;
	or.pred  	%p10, %p8, %p9;
	@%p10 bra 	$L__BB2_6;
	mad.lo.s32 	%r55, %r19, %r35, %r4;
	mul.wide.u32 	%rd11, %r55, 4;
	add.s64 	%rd12, %rd2, %rd11;
	ld.global.f32 	%f71, [%rd12];
$L__BB2_6:
	setp.lt.s32 	%p11, %r37, 1;
	add.s32 	%r56, %r9, %r1;
	shl.b32 	%r57, %r56, 2;
	add.s32 	%r58, %r6, %r57;
	st.shared.f32 	[%r58], %f71;
	bar.sync 	0;
	@%p11 bra 	$L__BB2_18;
	setp.lt.u32 	%p12, %r37, 8;
	mov.b32 	%r91, 0;
	@%p12 bra 	$L__BB2_10;
	shl.b32 	%r60, %r7, 2;
	add.s32 	%r62, %r60, %r53;
	add.s32 	%r88, %r62, 16;
	mov.u32 	%r87, %r15;
	mov.u32 	%r89, %r14;
$L__BB2_9:
	.pragma "nounroll";
	ld.shared.f32 	%f26, [%r88+-16];
	ld.shared.f32 	%f27, [%r87+-16];
	fma.rn.f32 	%f28, %f26, %f27, %f79;
	ld.shared.f32 	%f29, [%r88+-12];
	ld.shared.f32 	%f30, [%r87+-12];
	fma.rn.f32 	%f31, %f29, %f30, %f28;
	ld.shared.f32 	%f32, [%r88+-8];
	ld.shared.f32 	%f33, [%r87+-8];
	fma.rn.f32 	%f34, %f32, %f33, %f31;
	ld.shared.f32 	%f35, [%r88+-4];
	ld.shared.f32 	%f36, [%r87+-4];
	fma.rn.f32 	%f37, %f35, %f36, %f34;
	ld.shared.f32 	%f38, [%r88];
	ld.shared.f32 	%f39, [%r87];
	fma.rn.f32 	%f40, %f38, %f39, %f37;
	ld.shared.f32 	%f41, [%r88+4];
	ld.shared.f32 	%f42, [%r87+4];
	fma.rn.f32 	%f43, %f41, %f42, %f40;
	ld.shared.f32 	%f44, [%r88+8];
	ld.shared.f32 	%f45, [%r87+8];
	fma.rn.f32 	%f46, %f44, %f45, %f43;
	ld.shared.f32 	%f47, [%r88+12];
	ld.shared.f32 	%f48, [%r87+12];
	fma.rn.f32 	%f79, %f47, %f48, %f46;
	add.s32 	%r89, %r89, 8;
	add.s32 	%r88, %r88, 32;
	add.s32 	%r87, %r87, 32;
	setp.ne.s32 	%p13, %r89, 0;
	mov.u32 	%r91, %r12;
	@%p13 bra 	$L__BB2_9;
$L__BB2_10:
	setp.eq.s32 	%p14, %r10, 0;
	@%p14 bra 	$L__BB2_18;
	add.s32 	%r63, %r10, -1;
	setp.lt.u32 	%p15, %r63, 3;
	@%p15 bra 	$L__BB2_13;
	add.s32 	%r64, %r91, %r7;
	shl.b32 	%r65, %r64, 2;
	add.s32 	%r67, %r53, %r65;
	ld.shared.f32 	%f50, [%r67];
	add.s32 	%r68, %r91, %r9;
	shl.b32 	%r69, %r68, 2;
	add.s32 	%r70, %r6, %r69;
	ld.shared.f32 	%f51, [%r70];
	fma.rn.f32 	%f52, %f50, %f51, %f79;
	ld.shared.f32 	%f53, [%r67+4];
	ld.shared.f32 	%f54, [%r70+4];
	fma.rn.f32 	%f55, %f53, %f54, %f52;
	ld.shared.f32 	%f56, [%r67+8];
	ld.shared.f32 	%f57, [%r70+8];
	fma.rn.f32 	%f58, %f56, %f57, %f55;
	ld.shared.f32 	%f59, [%r67+12];
	ld.shared.f32 	%f60, [%r70+12];
	fma.rn.f32 	%f79, %f59, %f60, %f58;
	add.s32 	%r91, %r91, 4;
$L__BB2_13:
	setp.eq.s32 	%p16, %r11, 0;
	@%p16 bra 	$L__BB2_18;
	setp.eq.s32 	%p17, %r11, 1;
	@%p17 bra 	$L__BB2_16;
	add.s32 	%r71, %r91, %r7;
	shl.b32 	%r72, %r71, 2;
	add.s32 	%r74, %r53, %r72;
	ld.shared.f32 	%f62, [%r74];
	add.s32 	%r75, %r91, %r9;
	shl.b32 	%r76, %r75, 2;
	add.s32 	%r77, %r6, %r76;
	ld.shared.f32 	%f63, [%r77];
	fma.rn.f32 	%f64, %f62, %f63, %f79;
	ld.shared.f32 	%f65, [%r74+4];
	ld.shared.f32 	%f66, [%r77+4];
	fma.rn.f32 	%f79, %f65, %f66, %f64;
	add.s32 	%r91, %r91, 2;
$L__BB2_16:
	setp.eq.s32 	%p18, %r13, 0;
	@%p18 bra 	$L__BB2_18;
	add.s32 	%r78, %r91, %r7;
	shl.b32 	%r79, %r78, 2;
	add.s32 	%r81, %r53, %r79;
	ld.shared.f32 	%f67, [%r81];
	add.s32 	%r82, %r91, %r9;
	shl.b32 	%r83, %r82, 2;
	add.s32 	%r84, %r6, %r83;
	ld.shared.f32 	%f68, [%r84];
	fma.rn.f32 	%f79, %f67, %f68, %f79;
$L__BB2_18:
	bar.sync 	0;
	@%p19 bra 	$L__BB2_20;
	st.global.f32 	[%rd1], %f79;
$L__BB2_20:
	add.s32 	%r86, %r86, 1;
	setp.ne.s32 	%p20, %r86, %r5;
	@%p20 bra 	$L__BB2_2;
$L__BB2_21:
	ret;

}


// ===== COMPILED SASS (sm_100) =====

	.target	sm_100

	.elftype	@"ET_EXEC"


//--------------------- .note.nv.tkinfo           --------------------------
	.section	.note.nv.tkinfo,"",@"SHT_NOTE"
	.sectionflags	@"SHF_NOTE_NV_TKINFO"
	.tkinfo
        /*0018*/ 	.word	0x00000002
        /*0030*/ 	.string	""
        /*0030*/ 	.string	"ptxas"
        /*0030*/ 	.string	"Cuda compilation tools, release 13.0, V13.0.88"
        /*0030*/ 	.string	"Build cuda_13.0.r13.0/compiler.36424714_0"
        /*0030*/ 	.string	"-arch sm_100 -m 64 "



//--------------------- .note.nv.cuinfo           --------------------------
	.section	.note.nv.cuinfo,"",@"SHT_NOTE"
	.sectionflags	@"SHF_NOTE_NV_CUINFO"
        /*0018*/ 	.short	0x0002
        /*001a*/ 	.short	0x0064
        /*001c*/ 	.short	0x0082
	.zero		2


//--------------------- .nv.info                  --------------------------
	.section	.nv.info,"",@"SHT_CUDA_INFO"
	.align	4


	//----- nvinfo : EIATTR_REGCOUNT
	.align		4
        /*0000*/ 	.byte	0x04, 0x2f
        /*0002*/ 	.short	(.L_1 - .L_0)
	.align		4
.L_0:
        /*0004*/ 	.word	index@(_Z31matrixMulKernel_1thread1elementiiiPKfS0_Pf)
        /*0008*/ 	.word	0x00000020


	//----- nvinfo : EIATTR_FRAME_SIZE
	.align		4
.L_1:
        /*000c*/ 	.byte	0x04, 0x11
        /*000e*/ 	.short	(.L_3 - .L_2)
	.align		4
.L_2:
        /*0010*/ 	.word	index@(_Z31matrixMulKernel_1thread1elementiiiPKfS0_Pf)
        /*0014*/ 	.word	0x00000000


	//----- nvinfo : EIATTR_REGCOUNT
	.align		4
.L_3:
        /*0018*/ 	.byte	0x04, 0x2f
        /*001a*/ 	.short	(.L_5 - .L_4)
	.align		4
.L_4:
        /*001c*/ 	.word	index@(_Z28matrixMulKernel_tiled_staticiiiPKfS0_Pf)
        /*0020*/ 	.word	0x00000020


	//----- nvinfo : EIATTR_FRAME_SIZE
	.align		4
.L_5:
        /*0024*/ 	.byte	0x04, 0x11
        /*0026*/ 	.short	(.L_7 - .L_6)
	.align		4
.L_6:
        /*0028*/ 	.word	index@($__internal_1_$__cuda_sm3x_div_rn_noftz_f32_slowpath)
        /*002c*/ 	.word	0x00000000


	//----- nvinfo : EIATTR_FRAME_SIZE
	.align		4
.L_7:
        /*0030*/ 	.byte	0x04, 0x11
        /*0032*/ 	.short	(.L_9 - .L_8)
	.align		4
.L_8:
        /*0034*/ 	.word	index@(_Z28matrixMulKernel_tiled_staticiiiPKfS0_Pf)
        /*0038*/ 	.word	0x00000000


	//----- nvinfo : EIATTR_REGCOUNT
	.align		4
.L_9:
        /*003c*/ 	.byte	0x04, 0x2f
        /*003e*/ 	.short	(.L_11 - .L_10)
	.align		4
.L_10:
        /*0040*/ 	.word	index@(_Z21matrixMulKernel_tilediiiPKfS0_Pfjji)
        /*0044*/ 	.word	0x0000001c


	//----- nvinfo : EIATTR_FRAME_SIZE
	.align		4
.L_11:
        /*0048*/ 	.byte	0x04, 0x11
        /*004a*/ 	.short	(.L_13 - .L_12)
	.align		4
.L_12:
        /*004c*/ 	.word	index@($__internal_0_$__cuda_sm3x_div_rn_noftz_f32_slowpath)
        /*0050*/ 	.word	0x00000000


	//----- nvinfo : EIATTR_FRAME_SIZE
	.align		4
.L_13:
        /*0054*/ 	.byte	0x04, 0x11
        /*0056*/ 	.short	(.L_15 - .L_14)
	.align		4
.L_14:
        /*0058*/ 	.word	index@(_Z21matrixMulKernel_tilediiiPKfS0_Pfjji)
        /*005c*/ 	.word	0x00000000


	//----- nvinfo : EIATTR_MIN_STACK_SIZE
	.align		4
.L_15:
        /*0060*/ 	.byte	0x04, 0x12
        /*0062*/ 	.short	(.L_17 - .L_16)
	.align		4
.L_16:
        /*0064*/ 	.word	index@(_Z21matrixMulKernel_tilediiiPKfS0_Pfjji)
        /*0068*/ 	.word	0x00000000


	//----- nvinfo : EIATTR_MIN_STACK_SIZE
	.align		4
.L_17:
        /*006c*/ 	.byte	0x04, 0x12
        /*006e*/ 	.short	(.L_19 - .L_18)
	.align		4
.L_18:
        /*0070*/ 	.word	index@(_Z28matrixMulKernel_tiled_staticiiiPKfS0_Pf)
        /*0074*/ 	.word	0x00000000


	//----- nvinfo : EIATTR_MIN_STACK_SIZE
	.align		4
.L_19:
        /*0078*/ 	.byte	0x04, 0x12
        /*007a*/ 	.short	(.L_21 - .L_20)
	.align		4
.L_20:
        /*007c*/ 	.word	index@(_Z31matrixMulKernel_1thread1elementiiiPKfS0_Pf)
        /*0080*/ 	.word	0x00000000
.L_21:


//--------------------- .nv.compat                --------------------------
	.section	.nv.compat,"",@"SHT_CUDA_COMPAT_INFO"
	.align	4
        /*0000*/ 	.byte	0x02, 0x09, 0x00, 0x00, 0x02, 0x02, 0x01, 0x00, 0x02, 0x05, 0x05, 0x00, 0x03, 0x07, 0x01, 0x01
        /*0010*/ 	.byte	0x02, 0x03, 0x00, 0x00, 0x02, 0x06, 0x01, 0x00, 0x04, 0x0b, 0x08, 0x00, 0x01, 0x00, 0x00, 0x00
        /*0020*/ 	.byte	0x00, 0x00, 0x00, 0x00


//--------------------- .nv.info._Z21matrixMulKernel_tilediiiPKfS0_Pfjji --------------------------
	.section	.nv.info._Z21matrixMulKernel_tilediiiPKfS0_Pfjji,"",@"SHT_CUDA_INFO"
	.sectionflags	@""
	.align	4


	//----- nvinfo : EIATTR_CUDA_API_VERSION
	.align		4
        /*0000*/ 	.byte	0x04, 0x37
        /*0002*/ 	.short	(.L_23 - .L_22)
.L_22:
        /*0004*/ 	.word	0x00000082


	//----- nvinfo : EIATTR_KPARAM_INFO
	.align		4
.L_23:
        /*0008*/ 	.byte	0x04, 0x17
        /*000a*/ 	.short	(.L_25 - .L_24)
.L_24:
        /*000c*/ 	.word	0x00000000
        /*0010*/ 	.short	0x0008
        /*0012*/ 	.short	0x0030
        /*0014*/ 	.byte	0x00, 0xf0, 0x11, 0x00


	//----- nvinfo : EIATTR_KPARAM_INFO
	.align		4
.L_25:
        /*0018*/ 	.byte	0x04, 0x17
        /*001a*/ 	.short	(.L_27 - .L_26)
.L_26:
        /*001c*/ 	.word	0x00000000
        /*0020*/ 	.short	0x0007
        /*0022*/ 	.short	0x002c
        /*0024*/ 	.byte	0x00, 0xf0, 0x11, 0x00


	//----- nvinfo : EIATTR_KPARAM_INFO
	.align		4
.L_27:
        /*0028*/ 	.byte	0x04, 0x17
        /*002a*/ 	.short	(.L_29 - .L_28)
.L_28:
        /*002c*/ 	.word	0x00000000
        /*0030*/ 	.short	0x0006
        /*0032*/ 	.short	0x0028
        /*0034*/ 	.byte	0x00, 0xf0, 0x11, 0x00


	//----- nvinfo : EIATTR_KPARAM_INFO
	.align		4
.L_29:
        /*0038*/ 	.byte	0x04, 0x17
        /*003a*/ 	.short	(.L_31 - .L_30)
.L_30:
        /*003c*/ 	.word	0x00000000
        /*0040*/ 	.short	0x0005
        /*0042*/ 	.short	0x0020
        /*0044*/ 	.byte	0x00, 0xf5, 0x21, 0x00


	//----- nvinfo : EIATTR_KPARAM_INFO
	.align		4
.L_31:
        /*0048*/ 	.byte	0x04, 0x17
        /*004a*/ 	.short	(.L_33 - .L_32)
.L_32:
        /*004c*/ 	.word	0x00000000
        /*0050*/ 	.short	0x0004
        /*0052*/ 	.short	0x0018
        /*0054*/ 	.byte	0x00, 0xf5, 0x21, 0x00


	//----- nvinfo : EIATTR_KPARAM_INFO
	.align		4
.L_33:
        /*0058*/ 	.byte	0x04, 0x17
        /*005a*/ 	.short	(.L_35 - .L_34)
.L_34:
        /*005c*/ 	.word	0x00000000
        /*0060*/ 	.short	0x0003
        /*0062*/ 	.short	0x0010
        /*0064*/ 	.byte	0x00, 0xf5, 0x21, 0x00


	//----- nvinfo : EIATTR_KPARAM_INFO
	.align		4
.L_35:
        /*0068*/ 	.byte	0x04, 0x17
        /*006a*/ 	.short	(.L_37 - .L_36)
.L_36:
        /*006c*/ 	.word	0x00000000
        /*0070*/ 	.short	0x0002
        /*0072*/ 	.short	0x0008
        /*0074*/ 	.byte	0x00, 0xf0, 0x11, 0x00


	//----- nvinfo : EIATTR_KPARAM_INFO
	.align		4
.L_37:
        /*0078*/ 	.byte	0x04, 0x17
        /*007a*/ 	.short	(.L_39 - .L_38)
.L_38:
        /*007c*/ 	.word	0x00000000
        /*0080*/ 	.short	0x0001
        /*0082*/ 	.short	0x0004
        /*0084*/ 	.byte	0x00, 0xf0, 0x11, 0x00


	//----- nvinfo : EIATTR_KPARAM_INFO
	.align		4
.L_39:
        /*0088*/ 	.byte	0x04, 0x17
        /*008a*/ 	.short	(.L_41 - .L_40)
.L_40:
        /*008c*/ 	.word	0x00000000
        /*0090*/ 	.short	0x0000
        /*0092*/ 	.short	0x0000
        /*0094*/ 	.byte	0x00, 0xf0, 0x11, 0x00


	//----- nvinfo : EIATTR_SPARSE_MMA_MASK
	.align		4
.L_41:
        /*0098*/ 	.byte	0x03, 0x50
        /*009a*/ 	.short	0x0000


	//----- nvinfo : EIATTR_MAXREG_COUNT
	.align		4
        /*009c*/ 	.byte	0x03, 0x1b
        /*009e*/ 	.short	0x00ff


	//----- nvinfo : EIATTR_NUM_BARRIERS
	.align		4
        /*00a0*/ 	.byte	0x02, 0x4c
        /*00a2*/ 	.byte	0x01
	.zero		1


	//----- nvinfo : EIATTR_MERCURY_ISA_VERSION
	.align		4
        /*00a4*/ 	.byte	0x03, 0x5f
        /*00a6*/ 	.short	0x0101


	//----- nvinfo : EIATTR_VRC_CTA_INIT_COUNT
	.align		4
        /*00a8*/ 	.byte	0x02, 0x4a
	.zero		1
	.zero		1


	//----- nvinfo : EIATTR_EXIT_INSTR_OFFSETS
	.align		4
        /*00ac*/ 	.byte	0x04, 0x1c
        /*00ae*/ 	.short	(.L_43 - .L_42)


	//   ....[0]....
.L_42:
        /*00b0*/ 	.word	0x000001a0


	//   ....[1]....
        /*00b4*/ 	.word	0x00000ab0


	//----- nvinfo : EIATTR_CRS_STACK_SIZE
	.align		4
.L_43:
        /*00b8*/ 	.byte	0x04, 0x1e
        /*00ba*/ 	.short	(.L_45 - .L_44)
.L_44:
        /*00bc*/ 	.word	0x00000000


	//----- nvinfo : EIATTR_CBANK_PARAM_SIZE
	.align		4
.L_45:
        /*00c0*/ 	.byte	0x03, 0x19
        /*00c2*/ 	.short	0x0034


	//----- nvinfo : EIATTR_PARAM_CBANK
	.align		4
        /*00c4*/ 	.byte	0x04, 0x0a
        /*00c6*/ 	.short	(.L_47 - .L_46)
	.align		4
.L_46:
        /*00c8*/ 	.word	index@(.nv.constant0._Z21matrixMulKernel_tilediiiPKfS0_Pfjji)
        /*00cc*/ 	.short	0x0380
        /*00ce*/ 	.short	0x0034


	//----- nvinfo : EIATTR_SW_WAR
	.align		4
.L_47:
        /*00d0*/ 	.byte	0x04, 0x36
        /*00d2*/ 	.short	(.L_49 - .L_48)
.L_48:
        /*00d4*/ 	.word	0x00000008
.L_49:


//--------------------- .nv.info._Z28matrixMulKernel_tiled_staticiiiPKfS0_Pf --------------------------
	.section	.nv.info._Z28matrixMulKernel_tiled_staticiiiPKfS0_Pf,"",@"SHT_CUDA_INFO"
	.sectionflags	@""
	.align	4


	//----- nvinfo : EIATTR_CUDA_API_VERSION
	.align		4
        /*0000*/ 	.byte	0x04, 0x37
        /*0002*/ 	.short	(.L_51 - .L_50)
.L_50:
        /*0004*/ 	.word	0x00000082


	//----- nvinfo : EIATTR_KPARAM_INFO
	.align		4
.L_51:
        /*0008*/ 	.byte	0x04, 0x17
        /*000a*/ 	.short	(.L_53 - .L_52)
.L_52:
        /*000c*/ 	.word	0x00000000
        /*0010*/ 	.short	0x0005
        /*0012*/ 	.short	0x0020
        /*0014*/ 	.byte	0x00, 0xf5, 0x21, 0x00


	//----- nvinfo : EIATTR_KPARAM_INFO
	.align		4
.L_53:
        /*0018*/ 	.byte	0x04, 0x17
        /*001a*/ 	.short	(.L_55 - .L_54)
.L_54:
        /*001c*/ 	.word	0x00000000
        /*0020*/ 	.short	0x0004
        /*0022*/ 	.short	0x0018
        /*0024*/ 	.byte	0x00, 0xf5, 0x21, 0x00


	//----- nvinfo : EIATTR_KPARAM_INFO
	.align		4
.L_55:
        /*0028*/ 	.byte	0x04, 0x17
        /*002a*/ 	.short	(.L_57 - .L_56)
.L_56:
        /*002c*/ 	.word	0x00000000
        /*0030*/ 	.short	0x0003
        /*0032*/ 	.short	0x0010
        /*0034*/ 	.byte	0x00, 0xf5, 0x21, 0x00


	//----- nvinfo : EIATTR_KPARAM_INFO
	.align		4
.L_57:
        /*0038*/ 	.byte	0x04, 0x17
        /*003a*/ 	.short	(.L_59 - .L_58)
.L_58:
        /*003c*/ 	.word	0x00000000
        /*0040*/ 	.short	0x0002
        /*0042*/ 	.short	0x0008
        /*0044*/ 	.byte	0x00, 0xf0, 0x11, 0x00


	//----- nvinfo : EIATTR_KPARAM_INFO
	.align		4
.L_59:
        /*0048*/ 	.byte	0x04, 0x17
        /*004a*/ 	.short	(.L_61 - .L_60)
.L_60:
        /*004c*/ 	.word	0x00000000
        /*0050*/ 	.short	0x0001
        /*0052*/ 	.short	0x0004
        /*0054*/ 	.byte	0x00, 0xf0, 0x11, 0x00


	//----- nvinfo : EIATTR_KPARAM_INFO
	.align		4
.L_61:
        /*0058*/ 	.byte	0x04, 0x17
        /*005a*/ 	.short	(.L_63 - .L_62)
.L_62:
        /*005c*/ 	.word	0x00000000
        /*0060*/ 	.short	0x0000
        /*0062*/ 	.short	0x0000
        /*0064*/ 	.byte	0x00, 0xf0, 0x11, 0x00


	//----- nvinfo : EIATTR_SPARSE_MMA_MASK
	.align		4
.L_63:
        /*0068*/ 	.byte	0x03, 0x50
        /*006a*/ 	.short	0x0000


	//----- nvinfo : EIATTR_MAXREG_COUNT
	.align		4
        /*006c*/ 	.byte	0x03, 0x1b
        /*006e*/ 	.short	0x00ff


	//----- nvinfo : EIATTR_NUM_BARRIERS
	.align		4
        /*0070*/ 	.byte	0x02, 0x4c
        /*0072*/ 	.byte	0x01
	.zero		1


	//----- nvinfo : EIATTR_MERCURY_ISA_VERSION
	.align		4
        /*0074*/ 	.byte	0x03, 0x5f
        /*0076*/ 	.short	0x0101


	//----- nvinfo : EIATTR_VRC_CTA_INIT_COUNT
	.align		4
        /*0078*/ 	.byte	0x02, 0x4a
	.zero		1
	.zero		1


	//----- nvinfo : EIATTR_EXIT_INSTR_OFFSETS
	.align		4
        /*007c*/ 	.byte	0x04, 0x1c
        /*007e*/ 	.short	(.L_65 - .L_64)


	//   ....[0]....
.L_64:
        /*0080*/ 	.word	0x00000890


	//   ....[1]....
        /*0084*/ 	.word	0x000008e0


	//----- nvinfo : EIATTR_CRS_STACK_SIZE
	.align		4
.L_65:
        /*0088*/ 	.byte	0x04, 0x1e
        /*008a*/ 	.short	(.L_67 - .L_66)
.L_66:
        /*008c*/ 	.word	0x00000000


	//----- nvinfo : EIATTR_CBANK_PARAM_SIZE
	.align		4
.L_67:
        /*0090*/ 	.byte	0x03, 0x19
        /*0092*/ 	.short	0x0028


	//----- nvinfo : EIATTR_PARAM_CBANK
	.align		4
        /*0094*/ 	.byte	0x04, 0x0a
        /*0096*/ 	.short	(.L_69 - .L_68)
	.align		4
.L_68:
        /*0098*/ 	.word	index@(.nv.constant0._Z28matrixMulKernel_tiled_staticiiiPKfS0_Pf)
        /*009c*/ 	.short	0x0380
        /*009e*/ 	.short	0x0028


	//----- nvinfo : EIATTR_SW_WAR
	.align		4
.L_69:
        /*00a0*/ 	.byte	0x04, 0x36
        /*00a2*/ 	.short	(.L_71 - .L_70)
.L_70:
        /*00a4*/ 	.word	0x00000008
.L_71:


//--------------------- .nv.info._Z31matrixMulKernel_1thread1elementiiiPKfS0_Pf --------------------------
	.section	.nv.info._Z31matrixMulKernel_1thread1elementiiiPKfS0_Pf,"",@"SHT_CUDA_INFO"
	.sectionflags	@""
	.align	4


	//----- nvinfo : EIATTR_CUDA_API_VERSION
	.align		4
        /*0000*/ 	.byte	0x04, 0x37
        /*0002*/ 	.short	(.L_73 - .L_72)
.L_72:
        /*0004*/ 	.word	0x00000082


	//----- nvinfo : EIATTR_KPARAM_INFO
	.align		4
.L_73:
        /*0008*/ 	.byte	0x04, 0x17
        /*000a*/ 	.short	(.L_75 - .L_74)
.L_74:
        /*000c*/ 	.word	0x00000000
        /*0010*/ 	.short	0x0005
        /*0012*/ 	.short	0x0020
        /*0014*/ 	.byte	0x00, 0xf5, 0x21, 0x00


	//----- nvinfo : EIATTR_KPARAM_INFO
	.align		4
.L_75:
        /*0018*/ 	.byte	0x04, 0x17
        /*001a*/ 	.short	(.L_77 - .L_76)
.L_76:
        /*001c*/ 	.word	0x00000000
        /*0020*/ 	.short	0x0004
        /*0022*/ 	.short	0x0018
        /*0024*/ 	.byte	0x00, 0xf5, 0x21, 0x00


	//----- nvinfo : EIATTR_KPARAM_INFO
	.align		4
.L_77:
        /*0028*/ 	.byte	0x04, 0x17
        /*002a*/ 	.short	(.L_79 - .L_78)
.L_78:
        /*002c*/ 	.word	0x00000000
        /*0030*/ 	.short	0x0003
        /*0032*/ 	.short	0x0010
        /*0034*/ 	.byte	0x00, 0xf5, 0x21, 0x00


	//----- nvinfo : EIATTR_KPARAM_INFO
	.align		4
.L_79:
        /*0038*/ 	.byte	0x04, 0x17
        /*003a*/ 	.short	(.L_81 - .L_80)
.L_80:
        /*003c*/ 	.word	0x00000000
        /*0040*/ 	.short	0x0002
        /*0042*/ 	.short	0x0008
        /*0044*/ 	.byte	0x00, 0xf0, 0x11, 0x00


	//----- nvinfo : EIATTR_KPARAM_INFO
	.align		4
.L_81:
        /*0048*/ 	.byte	0x04, 0x17
        /*004a*/ 	.short	(.L_83 - .L_82)
.L_82:
        /*004c*/ 	.word	0x00000000
        /*0050*/ 	.short	0x0001
        /*0052*/ 	.short	0x0004
        /*0054*/ 	.byte	0x00, 0xf0, 0x11, 0x00


	//----- nvinfo : EIATTR_KPARAM_INFO
	.align		4
.L_83:
        /*0058*/ 	.byte	0x04, 0x17
        /*005a*/ 	.short	(.L_85 - .L_84)
.L_84:
        /*005c*/ 	.word	0x00000000
        /*0060*/ 	.short	0x0000
        /*0062*/ 	.short	0x0000
        /*0064*/ 	.byte	0x00, 0xf0, 0x11, 0x00


	//----- nvinfo : EIATTR_SPARSE_MMA_MASK
	.align		4
.L_85:
        /*0068*/ 	.byte	0x03, 0x50
        /*006a*/ 	.short	0x0000


	//----- nvinfo : EIATTR_MAXREG_COUNT
	.align		4
        /*006c*/ 	.byte	0x03, 0x1b
        /*006e*/ 	.short	0x00ff


	//----- nvinfo : EIATTR_MERCURY_ISA_VERSION
	.align		4
        /*0070*/ 	.byte	0x03, 0x5f
        /*0072*/ 	.short	0x0101


	//----- nvinfo : EIATTR_VRC_CTA_INIT_COUNT
	.align		4
        /*0074*/ 	.byte	0x02, 0x4a
	.zero		1
	.zero		1


	//----- nvinfo : EIATTR_EXIT_INSTR_OFFSETS
	.align		4
        /*0078*/ 	.byte	0x04, 0x1c
        /*007a*/ 	.short	(.L_87 - .L_86)


	//   ....[0]....
.L_86:
        /*007c*/ 	.word	0x000000e0


	//   ....[1]....
        /*0080*/ 	.word	0x00000a90


	//----- nvinfo : EIATTR_CBANK_PARAM_SIZE
	.align		4
.L_87:
        /*0084*/ 	.byte	0x03, 0x19
        /*0086*/ 	.short	0x0028


	//----- nvinfo : EIATTR_PARAM_CBANK
	.align		4
        /*0088*/ 	.byte	0x04, 0x0a
        /*008a*/ 	.short	(.L_89 - .L_88)
	.align		4
.L_88:
        /*008c*/ 	.word	index@(.nv.constant0._Z31matrixMulKernel_1thread1elementiiiPKfS0_Pf)
        /*0090*/ 	.short	0x0380
        /*0092*/ 	.short	0x0028


	//----- nvinfo : EIATTR_SW_WAR
	.align		4
.L_89:
        /*0094*/ 	.byte	0x04, 0x36
        /*0096*/ 	.short	(.L_91 - .L_90)
.L_90:
        /*0098*/ 	.word	0x00000008
.L_91:


//--------------------- .nv.callgraph             --------------------------
	.section	.nv.callgraph,"",@"SHT_CUDA_CALLGRAPH"
	.align	4
	.sectionentsize	8
	.align		4
        /*0000*/ 	.word	0x00000000
	.align		4
        /*0004*/ 	.word	0xffffffff
	.align		4
        /*0008*/ 	.word	0x00000000
	.align		4
        /*000c*/ 	.word	0xfffffffe
	.align		4
        /*0010*/ 	.word	0x00000000
	.align		4
        /*0014*/ 	.word	0xfffffffd
	.align		4
        /*0018*/ 	.word	0x00000000
	.align		4
        /*001c*/ 	.word	0xfffffffc


//--------------------- .text._Z21matrixMulKernel_tilediiiPKfS0_Pfjji --------------------------
	.section	.text._Z21matrixMulKernel_tilediiiPKfS0_Pfjji,"ax",@progbits
	.align	128
        .global         _Z21matrixMulKernel_tilediiiPKfS0_Pfjji
        .type           _Z21matrixMulKernel_tilediiiPKfS0_Pfjji,@function
        .size           _Z21matrixMulKernel_tilediiiPKfS0_Pfjji,(.L_x_33 - _Z21matrixMulKernel_tilediiiPKfS0_Pfjji)
        .other          _Z21matrixMulKernel_tilediiiPKfS0_Pfjji,@"STO_CUDA_ENTRY STV_DEFAULT"
_Z21matrixMulKernel_tilediiiPKfS0_Pfjji:
.text._Z21matrixMulKernel_tilediiiPKfS0_Pfjji:
[----:B------:R-:W-:Y:S01]  /*0000*/  LDC R1, c[0x0][0x37c] ;  /* 0x0000df00ff017b82 */ /* 0x000fe20000000800 */
[----:B------:R-:W0:Y:S01]  /*0010*/  LDCU UR4, c[0x0][0x3b0] ;  /* 0x00007600ff0477ac */ /* 0x000e220008000800 */
[----:B------:R-:W1:Y:S06]  /*0020*/  S2R R8, SR_TID.Y ;  /* 0x0000000000087919 */ /* 0x000e6c0000002200 */
[----:B------:R-:W1:Y:S01]  /*0030*/  LDC R7, c[0x0][0x364] ;  /* 0x0000d900ff077b82 */ /* 0x000e620000000800 */
[----:B------:R-:W2:Y:S01]  /*0040*/  LDCU UR6, c[0x0][0x384] ;  /* 0x00007080ff0677ac */ /* 0x000ea20008000800 */
[----:B------:R-:W3:Y:S06]  /*0050*/  S2R R9, SR_TID.X ;  /* 0x0000000000097919 */ /* 0x000eec0000002100 */
[----:B------:R-:W-:Y:S01]  /*0060*/  S2UR UR5, SR_CTAID.X ;  /* 0x00000000000579c3 */ /* 0x000fe20000002500 */
[----:B0-----:R-:W-:-:S07]  /*0070*/  I2FP.F32.S32 R3, UR4 ;  /* 0x0000000400037c45 */ /* 0x001fce0008201400 */
[----:B------:R-:W1:Y:S01]  /*0080*/  S2UR UR4, SR_CTAID.Y ;  /* 0x00000000000479c3 */ /* 0x000e620000002600 */
[----:B------:R-:W0:Y:S01]  /*0090*/  MUFU.RCP R2, R3 ;  /* 0x0000000300027308 */ /* 0x000e220000001000 */
[----:B--2---:R-:W-:-:S06]  /*00a0*/  I2FP.F32.S32 R0, UR6 ;  /* 0x0000000600007c45 */ /* 0x004fcc0008201400 */
[----:B------:R-:W3:Y:S01]  /*00b0*/  LDC R6, c[0x0][0x360] ;  /* 0x0000d800ff067b82 */ /* 0x000ee20000000800 */
[----:B------:R-:W2:Y:S01]  /*00c0*/  FCHK P0, R0, R3 ;  /* 0x0000000300007302 */ /* 0x000ea20000000000 */
[----:B0-----:R-:W-:-:S04]  /*00d0*/  FFMA R5, -R3, R2, 1 ;  /* 0x3f80000003057423 */ /* 0x001fc80000000102 */
[----:B------:R-:W-:Y:S01]  /*00e0*/  FFMA R5, R2, R5, R2 ;  /* 0x0000000502057223 */ /* 0x000fe20000000002 */
[----:B-1----:R-:W-:-:S03]  /*00f0*/  IMAD R10, R7, UR4, R8 ;  /* 0x00000004070a7c24 */ /* 0x002fc6000f8e0208 */
[----:B------:R-:W-:-:S04]  /*0100*/  FFMA R2, R0, R5, RZ ;  /* 0x0000000500027223 */ /* 0x000fc800000000ff */
[----:B------:R-:W-:Y:S01]  /*0110*/  FFMA R4, -R3, R2, R0 ;  /* 0x0000000203047223 */ /* 0x000fe20000000100 */
[----:B---3--:R-:W-:-:S03]  /*0120*/  IMAD R11, R6, UR5, R9 ;  /* 0x00000005060b7c24 */ /* 0x008fc6000f8e0209 */
[----:B------:R-:W-:Y:S01]  /*0130*/  FFMA R2, R5, R4, R2 ;  /* 0x0000000405027223 */ /* 0x000fe20000000002 */
[----:B--2---:R-:W-:Y:S06]  /*0140*/  @!P0 BRA `(.L_x_0) ;  /* 0x00000000000c8947 */ /* 0x004fec0003800000 */
[----:B------:R-:W-:-:S07]  /*0150*/  MOV R2, 0x170 ;  /* 0x0000017000027802 */ /* 0x000fce0000000f00 */
[----:B------:R-:W-:Y:S05]  /*0160*/  CALL.REL.NOINC `($__internal_0_$__cuda_sm3x_div_rn_noftz_f32_slowpath) ;  /* 0x0000000800547944 */ /* 0x000fea0003c00000 */
[----:B------:R-:W-:-:S07]  /*0170*/  IMAD.MOV.U32 R2, RZ, RZ, R0 ;  /* 0x000000ffff027224 */ /* 0x000fce00078e0000 */
.L_x_0:
[----:B------:R-:W0:Y:S02]  /*0180*/  F2I.CEIL.NTZ R0, R2 ;  /* 0x0000000200007305 */ /* 0x000e24000020b100 */
[----:B0-----:R-:W-:-:S13]  /*0190*/  ISETP.GE.AND P0, PT, R0, 0x1, PT ;  /* 0x000000010000780c */ /* 0x001fda0003f06270 */
[----:B------:R-:W-:Y:S05]  /*01a0*/  @!P0 EXIT ;  /* 0x000000000000894d */ /* 0x000fea0003800000 */
[----:B------:R-:W0:Y:S01]  /*01b0*/  S2R R5, SR_CgaCtaId ;  /* 0x0000000000057919 */ /* 0x000e220000008800 */
[----:B------:R-:W1:Y:S01]  /*01c0*/  LDCU UR4, c[0x0][0x3a8] ;  /* 0x00007500ff0477ac */ /* 0x000e620008000800 */
[----:B------:R-:W2:Y:S01]  /*01d0*/  LDC.64 R2, c[0x0][0x3a0] ;  /* 0x0000e800ff027b82 */ /* 0x000ea20000000a00 */
[----:B------:R-:W-:Y:S01]  /*01e0*/  MOV R4, 0x400 ;  /* 0x0000040000047802 */ /* 0x000fe20000000f00 */
[----:B------:R-:W-:Y:S01]  /*01f0*/  IMAD.MOV.U32 R17, RZ, RZ, RZ ;  /* 0x000000ffff117224 */ /* 0x000fe200078e00ff */
[----:B------:R-:W3:Y:S01]  /*0200*/  LDCU UR8, c[0x0][0x3b0] ;  /* 0x00007600ff0877ac */ /* 0x000ee20008000800 */
[----:B------:R-:W4:Y:S01]  /*0210*/  LDCU UR5, c[0x0][0x388] ;  /* 0x00007100ff0577ac */ /* 0x000f220008000800 */
[----:B------:R-:W5:Y:S01]  /*0220*/  LDCU UR7, c[0x0][0x380] ;  /* 0x00007000ff0777ac */ /* 0x000f620008000800 */
[----:B------:R-:W0:Y:S01]  /*0230*/  LDCU.64 UR12, c[0x0][0x358] ;  /* 0x00006b00ff0c77ac */ /* 0x000e220008000a00 */
[----:B-1----:R-:W-:Y:S01]  /*0240*/  USHF.R.U32.HI UR4, URZ, 0x2, UR4 ;  /* 0x00000002ff047899 */ /* 0x002fe20008011604 */
[----:B---3--:R-:W-:Y:S01]  /*0250*/  IMAD R13, R9, UR8, RZ ;  /* 0x00000008090d7c24 */ /* 0x008fe2000f8e02ff */
[----:B------:R-:W-:-:S02]  /*0260*/  ULOP3.LUT UR6, UR8, 0x7ffffff8, URZ, 0xc0, !UPT ;  /* 0x7ffffff808067892 */ /* 0x000fc4000f8ec0ff */
[----:B------:R-:W-:Y:S01]  /*0270*/  IMAD R12, R8, UR8, RZ ;  /* 0x00000008080c7c24 */ /* 0x000fe2000f8e02ff */
[----:B------:R-:W-:Y:S01]  /*0280*/  ULOP3.LUT UR9, UR8, 0x7, URZ, 0xc0, !UPT ;  /* 0x0000000708097892 */ /* 0x000fe2000f8ec0ff */
[----:B----4-:R-:W-:Y:S01]  /*0290*/  ISETP.GE.U32.AND P0, PT, R11, UR5, PT ;  /* 0x000000050b007c0c */ /* 0x010fe2000bf06070 */
[----:B------:R-:W-:Y:S01]  /*02a0*/  ULOP3.LUT UR10, UR8, 0x3, URZ, 0xc0, !UPT ;  /* 0x00000003080a7892 */ /* 0x000fe2000f8ec0ff */
[----:B------:R-:W-:Y:S02]  /*02b0*/  LEA R7, R13, UR4, 0x2 ;  /* 0x000000040d077c11 */ /* 0x000fe4000f8e10ff */
[C---:B-----5:R-:W-:Y:S01]  /*02c0*/  ISETP.LT.U32.AND P0, PT, R10.reuse, UR7, !P0 ;  /* 0x000000070a007c0c */ /* 0x060fe2000c701070 */
[----:B------:R-:W-:Y:S01]  /*02d0*/  UIADD3 UR7, UPT, UPT, -UR6, URZ, URZ ;  /* 0x000000ff06077290 */ /* 0x000fe2000fffe1ff */
[----:B0-----:R-:W-:Y:S01]  /*02e0*/  LEA R4, R5, R4, 0x18 ;  /* 0x0000000405047211 */ /* 0x001fe200078ec0ff */
[----:B------:R-:W-:-:S03]  /*02f0*/  IMAD R5, R10, UR5, R11 ;  /* 0x000000050a057c24 */ /* 0x000fc6000f8e020b */
[----:B------:R-:W-:Y:S01]  /*0300*/  IADD3 R14, PT, PT, R7, 0x10, R4 ;  /* 0x00000010070e7810 */ /* 0x000fe20007ffe004 */
[----:B--2---:R-:W-:-:S04]  /*0310*/  IMAD.WIDE.U32 R2, R5, 0x4, R2 ;  /* 0x0000000405027825 */ /* 0x004fc800078e0002 */
[----:B------:R-:W-:Y:S01]  /*0320*/  VIADD R15, R4, UR4 ;  /* 0x00000004040f7c36 */ /* 0x000fe20008000000 */
[----:B------:R-:W-:-:S06]  /*0330*/  UMOV UR4, URZ ;  /* 0x000000ff00047c82 */ /* 0x000fcc0008000000 */
.L_x_6:
[----:B0-----:R-:W0:Y:S01]  /*0340*/  LDC R16, c[0x0][0x3b0] ;  /* 0x0000ec00ff107b82 */ /* 0x001e220000000800 */
[----:B-1----:R-:W1:Y:S01]  /*0350*/  LDCU.64 UR14, c[0x0][0x380] ;  /* 0x00007000ff0e77ac */ /* 0x002e620008000a00 */
[----:B------:R-:W-:Y:S01]  /*0360*/  HFMA2 R20, -RZ, RZ, 0, 0 ;  /* 0x00000000ff147431 */ /* 0x000fe200000001ff */
[----:B------:R-:W2:Y:S01]  /*0370*/  LDCU UR5, c[0x0][0x388] ;  /* 0x00007100ff0577ac */ /* 0x000ea20008000800 */
[C---:B0-----:R-:W-:Y:S02]  /*0380*/  IMAD R19, R16.reuse, UR4, R9 ;  /* 0x0000000410137c24 */ /* 0x041fe4000f8e0209 */
[----:B------:R-:W-:-:S03]  /*0390*/  IMAD R18, R16, UR4, R8 ;  /* 0x0000000410127c24 */ /* 0x000fc6000f8e0208 */
[----:B-1----:R-:W-:Y:S02]  /*03a0*/  ISETP.GE.U32.AND P2, PT, R19, UR15, PT ;  /* 0x0000000f13007c0c */ /* 0x002fe4000bf46070 */
[----:B------:R-:W-:Y:S02]  /*03b0*/  ISETP.GE.U32.AND P1, PT, R18, UR15, PT ;  /* 0x0000000f12007c0c */ /* 0x000fe4000bf26070 */
[----:B------:R-:W-:Y:S02]  /*03c0*/  ISETP.GE.U32.OR P2, PT, R10, UR14, P2 ;  /* 0x0000000e0a007c0c */ /* 0x000fe40009746470 */
[----:B--2---:R-:W-:-:S11]  /*03d0*/  ISETP.GE.U32.OR P1, PT, R11, UR5, P1 ;  /* 0x000000050b007c0c */ /* 0x004fd60008f26470 */
[----:B------:R-:W0:Y:S01]  /*03e0*/  @!P2 LDC.64 R4, c[0x0][0x390] ;  /* 0x0000e400ff04ab82 */ /* 0x000e220000000a00 */
[----:B------:R-:W-:Y:S02]  /*03f0*/  @!P2 IMAD R19, R10, UR15, R19 ;  /* 0x0000000f0a13ac24 */ /* 0x000fe4000f8e0213 */
[----:B------:R-:W-:Y:S02]  /*0400*/  @!P1 IMAD R21, R18, UR5, R11 ;  /* 0x0000000512159c24 */ /* 0x000fe4000f8e020b */
[----:B------:R-:W-:-:S03]  /*0410*/  IMAD.MOV.U32 R18, RZ, RZ, RZ ;  /* 0x000000ffff127224 */ /* 0x000fc600078e00ff */
[----:B------:R-:W1:Y:S01]  /*0420*/  @!P1 LDC.64 R6, c[0x0][0x398] ;  /* 0x0000e600ff069b82 */ /* 0x000e620000000a00 */
[----:B0-----:R-:W-:-:S05]  /*0430*/  @!P2 IMAD.WIDE.U32 R4, R19, 0x4, R4 ;  /* 0x000000041304a825 */ /* 0x001fca00078e0004 */
[----:B------:R-:W2:Y:S01]  /*0440*/  @!P2 LDG.E R18, desc[UR12][R4.64] ;  /* 0x0000000c0412a981 */ /* 0x000ea2000c1e1900 */
[----:B-1----:R-:W-:-:S05]  /*0450*/  @!P1 IMAD.WIDE.U32 R6, R21, 0x4, R6 ;  /* 0x0000000415069825 */ /* 0x002fca00078e0006 */
[----:B------:R-:W3:Y:S01]  /*0460*/  @!P1 LDG.E R20, desc[UR12][R6.64] ;  /* 0x0000000c06149981 */ /* 0x000ee2000c1e1900 */
[----:B------:R-:W0:Y:S01]  /*0470*/  S2UR UR8, SR_CgaCtaId ;  /* 0x00000000000879c3 */ /* 0x000e220000008800 */
[----:B------:R-:W-:Y:S01]  /*0480*/  UMOV UR5, 0x400 ;  /* 0x0000040000057882 */ /* 0x000fe20000000000 */
[----:B------:R-:W-:Y:S01]  /*0490*/  IMAD.IADD R19, R12, 0x1, R9 ;  /* 0x000000010c137824 */ /* 0x000fe200078e0209 */
[----:B------:R-:W-:Y:S01]  /*04a0*/  ISETP.GE.AND P2, PT, R16, 0x1, PT ;  /* 0x000000011000780c */ /* 0x000fe20003f46270 */
[----:B------:R-:W-:Y:S01]  /*04b0*/  IMAD.IADD R22, R13, 0x1, R8 ;  /* 0x000000010d167824 */ /* 0x000fe200078e0208 */
[----:B------:R-:W-:-:S03]  /*04c0*/  UIADD3 UR4, UPT, UPT, UR4, 0x1, URZ ;  /* 0x0000000104047890 */ /* 0x000fc6000fffe0ff */
[----:B------:R-:W-:-:S03]  /*04d0*/  IMAD R21, R22, 0x4, R15 ;  /* 0x0000000416157824 */ /* 0x000fc600078e020f */
[----:B------:R-:W-:Y:S01]  /*04e0*/  ISETP.NE.AND P1, PT, R0, UR4, PT ;  /* 0x0000000400007c0c */ /* 0x000fe2000bf25270 */
[----:B0-----:R-:W-:-:S06]  /*04f0*/  ULEA UR8, UR8, UR5, 0x18 ;  /* 0x0000000508087291 */ /* 0x001fcc000f8ec0ff */
[----:B------:R-:W-:-:S05]  /*0500*/  LEA R19, R19, UR8, 0x2 ;  /* 0x0000000813137c11 */ /* 0x000fca000f8e10ff */
[----:B--2---:R0:W-:Y:S04]  /*0510*/  STS [R19], R18 ;  /* 0x0000001213007388 */ /* 0x0041e80000000800 */
[----:B---3--:R0:W-:Y:S01]  /*0520*/  STS [R21], R20 ;  /* 0x0000001415007388 */ /* 0x0081e20000000800 */
[----:B------:R-:W-:Y:S06]  /*0530*/  BAR.SYNC.DEFER_BLOCKING 0x0 ;  /* 0x0000000000007b1d */ /* 0x000fec0000010000 */
[----:B------:R-:W-:Y:S05]  /*0540*/  @!P2 BRA `(.L_x_1) ;  /* 0x00000004004ca947 */ /* 0x000fea0003800000 */
[----:B------:R-:W-:Y:S01]  /*0550*/  ISETP.GE.U32.AND P2, PT, R16, 0x8, PT ;  /* 0x000000081000780c */ /* 0x000fe20003f46070 */
[----:B------:R-:W-:-:S12]  /*0560*/  UMOV UR5, URZ ;  /* 0x000000ff00057c82 */ /* 0x000fd80008000000 */
[----:B------:R-:W-:Y:S05]  /*0570*/  @!P2 BRA `(.L_x_2) ;  /* 0x000000000088a947 */ /* 0x000fea0003800000 */
[----:B------:R-:W-:Y:S01]  /*0580*/  LEA R5, R12, UR8, 0x2 ;  /* 0x000000080c057c11 */ /* 0x000fe2000f8e10ff */
[----:B------:R-:W-:Y:S01]  /*0590*/  UMOV UR5, UR7 ;  /* 0x0000000700057c82 */ /* 0x000fe20008000000 */
[----:B------:R-:W-:-:S03]  /*05a0*/  MOV R4, R14 ;  /* 0x0000000e00047202 */ /* 0x000fc60000000f00 */
[----:B------:R-:W-:-:S07]  /*05b0*/  VIADD R5, R5, 0x10 ;  /* 0x0000001005057836 */ /* 0x000fce0000000000 */
.L_x_3:
[----:B------:R-:W-:Y:S01]  /*05c0*/  LDS R22, [R5+-0x10] ;  /* 0xfffff00005167984 */ /* 0x000fe20000000800 */
[----:B------:R-:W-:-:S03]  /*05d0*/  UIADD3 UR5, UPT, UPT, UR5, 0x8, URZ ;  /* 0x0000000805057890 */ /* 0x000fc6000fffe0ff */
[----:B------:R-:W1:Y:S01]  /*05e0*/  LDS R23, [R4+-0x10] ;  /* 0xfffff00004177984 */ /* 0x000e620000000800 */
[----:B------:R-:W-:-:S03]  /*05f0*/  UISETP.NE.AND UP0, UPT, UR5, URZ, UPT ;  /* 0x000000ff0500728c */ /* 0x000fc6000bf05270 */
[----:B------:R-:W-:Y:S04]  /*0600*/  LDS R24, [R5+-0xc] ;  /* 0xfffff40005187984 */ /* 0x000fe80000000800 */
[----:B------:R-:W2:Y:S04]  /*0610*/  LDS R25, [R4+-0xc] ;  /* 0xfffff40004197984 */ /* 0x000ea80000000800 */
[----:B------:R-:W-:Y:S04]  /*0620*/  LDS R6, [R5+-0x8] ;  /* 0xfffff80005067984 */ /* 0x000fe80000000800 */
[----:B------:R-:W3:Y:S04]  /*0630*/  LDS R7, [R4+-0x8] ;  /* 0xfffff80004077984 */ /* 0x000ee80000000800 */
[----:B0-----:R-:W-:Y:S04]  /*0640*/  LDS R18, [R5+-0x4] ;  /* 0xfffffc0005127984 */ /* 0x001fe80000000800 */
[----:B------:R-:W0:Y:S04]  /*0650*/  LDS R19, [R4+-0x4] ;  /* 0xfffffc0004137984 */ /* 0x000e280000000800 */
[----:B------:R-:W-:Y:S04]  /*0660*/  LDS R20, [R5] ;  /* 0x0000000005147984 */ /* 0x000fe80000000800 */
[----:B------:R-:W4:Y:S01]  /*0670*/  LDS R21, [R4] ;  /* 0x0000000004157984 */ /* 0x000f220000000800 */
[----:B-1----:R-:W-:-:S03]  /*0680*/  FFMA R23, R22, R23, R17 ;  /* 0x0000001716177223 */ /* 0x002fc60000000011 */
[----:B------:R-:W-:Y:S04]  /*0690*/  LDS R17, [R5+0x4] ;  /* 0x0000040005117984 */ /* 0x000fe80000000800 */
[----:B------:R-:W1:Y:S01]  /*06a0*/  LDS R22, [R4+0x4] ;  /* 0x0000040004167984 */ /* 0x000e620000000800 */
[----:B--2---:R-:W-:-:S03]  /*06b0*/  FFMA R25, R24, R25, R23 ;  /* 0x0000001918197223 */ /* 0x004fc60000000017 */
[----:B------:R-:W-:Y:S04]  /*06c0*/  LDS R23, [R5+0x8] ;  /* 0x0000080005177984 */ /* 0x000fe80000000800 */
[----:B------:R-:W2:Y:S01]  /*06d0*/  LDS R24, [R4+0x8] ;  /* 0x0000080004187984 */ /* 0x000ea20000000800 */
[----:B---3--:R-:W-:-:S03]  /*06e0*/  FFMA R7, R6, R7, R25 ;  /* 0x0000000706077223 */ /* 0x008fc60000000019 */
[----:B------:R3:W-:Y:S04]  /*06f0*/  LDS R25, [R5+0xc] ;  /* 0x00000c0005197984 */ /* 0x0007e80000000800 */
[----:B------:R5:W2:Y:S01]  /*0700*/  LDS R6, [R4+0xc] ;  /* 0x00000c0004067984 */ /* 0x000aa20000000800 */
[----:B0-----:R-:W-:Y:S01]  /*0710*/  FFMA R7, R18, R19, R7 ;  /* 0x0000001312077223 */ /* 0x001fe20000000007 */
[----:B---3--:R-:W-:Y:S02]  /*0720*/  VIADD R5, R5, 0x20 ;  /* 0x0000002005057836 */ /* 0x008fe40000000000 */
[----:B-----5:R-:W-:Y:S02]  /*0730*/  VIADD R4, R4, 0x20 ;  /* 0x0000002004047836 */ /* 0x020fe40000000000 */
[----:B----4-:R-:W-:-:S04]  /*0740*/  FFMA R20, R20, R21, R7 ;  /* 0x0000001514147223 */ /* 0x010fc80000000007 */
[----:B-1----:R-:W-:-:S04]  /*0750*/  FFMA R20, R17, R22, R20 ;  /* 0x0000001611147223 */ /* 0x002fc80000000014 */
[----:B--2---:R-:W-:-:S04]  /*0760*/  FFMA R20, R23, R24, R20 ;  /* 0x0000001817147223 */ /* 0x004fc80000000014 */
[----:B------:R-:W-:Y:S01]  /*0770*/  FFMA R17, R25, R6, R20 ;  /* 0x0000000619117223 */ /* 0x000fe20000000014 */
[----:B------:R-:W-:Y:S06]  /*0780*/  BRA.U UP0, `(.L_x_3) ;  /* 0xfffffffd008c7547 */ /* 0x000fec000b83ffff */
[----:B------:R-:W-:-:S05]  /*0790*/  UMOV UR5, UR6 ;  /* 0x0000000600057c82 */ /* 0x000fca0008000000 */
.L_x_2:
[----:B------:R-:W-:-:S09]  /*07a0*/  UISETP.NE.AND UP0, UPT, UR9, URZ, UPT ;  /* 0x000000ff0900728c */ /* 0x000fd2000bf05270 */
[----:B------:R-:W-:Y:S05]  /*07b0*/  BRA.U !UP0, `(.L_x_1) ;  /* 0x0000000108b07547 */ /* 0x000fea000b800000 */
[----:B------:R-:W-:Y:S02]  /*07c0*/  UIADD3 UR11, UPT, UPT, UR9, -0x1, URZ ;  /* 0xffffffff090b7890 */ /* 0x000fe4000fffe0ff */
[----:B------:R-:W-:Y:S02]  /*07d0*/  UISETP.NE.AND UP1, UPT, UR10, URZ, UPT ;  /* 0x000000ff0a00728c */ /* 0x000fe4000bf25270 */
[----:B------:R-:W-:-:S09]  /*07e0*/  UISETP.GE.U32.AND UP0, UPT, UR11, 0x3, UPT ;  /* 0x000000030b00788c */ /* 0x000fd2000bf06070 */
[----:B------:R-:W-:Y:S05]  /*07f0*/  BRA.U !UP0, `(.L_x_4) ;  /* 0x0000000108447547 */ /* 0x000fea000b800000 */
[----:B------:R-:W-:Y:S01]  /*0800*/  IADD3 R4, PT, PT, R12, UR5, RZ ;  /* 0x000000050c047c10 */ /* 0x000fe2000fffe0ff */
[----:B------:R-:W-:Y:S01]  /*0810*/  VIADD R6, R13, UR5 ;  /* 0x000000050d067c36 */ /* 0x000fe20008000000 */
[----:B------:R-:W-:Y:S02]  /*0820*/  UIADD3 UR5, UPT, UPT, UR5, 0x4, URZ ;  /* 0x0000000405057890 */ /* 0x000fe4000fffe0ff */
[----:B------:R-:W-:Y:S01]  /*0830*/  LEA R4, R4, UR8, 0x2 ;  /* 0x0000000804047c11 */ /* 0x000fe2000f8e10ff */
[----:B------:R-:W-:-:S04]  /*0840*/  IMAD R5, R6, 0x4, R15 ;  /* 0x0000000406057824 */ /* 0x000fc800078e020f */
[----:B------:R-:W-:Y:S04]  /*0850*/  LDS R6, [R4] ;  /* 0x0000000004067984 */ /* 0x000fe80000000800 */
[----:B------:R-:W1:Y:S04]  /*0860*/  LDS R7, [R5] ;  /* 0x0000000005077984 */ /* 0x000e680000000800 */
[----:B0-----:R-:W-:Y:S04]  /*0870*/  LDS R19, [R4+0x4] ;  /* 0x0000040004137984 */ /* 0x001fe80000000800 */
[----:B------:R-:W0:Y:S04]  /*0880*/  LDS R18, [R5+0x4] ;  /* 0x0000040005127984 */ /* 0x000e280000000800 */
[----:B------:R-:W-:Y:S04]  /*0890*/  LDS R21, [R4+0x8] ;  /* 0x0000080004157984 */ /* 0x000fe80000000800 */
[----:B------:R-:W2:Y:S04]  /*08a0*/  LDS R20, [R5+0x8] ;  /* 0x0000080005147984 */ /* 0x000ea80000000800 */
[----:B------:R-:W-:Y:S04]  /*08b0*/  LDS R23, [R4+0xc] ;  /* 0x00000c0004177984 */ /* 0x000fe80000000800 */
[----:B------:R-:W3:Y:S01]  /*08c0*/  LDS R22, [R5+0xc] ;  /* 0x00000c0005167984 */ /* 0x000ee20000000800 */
[----:B-1----:R-:W-:-:S04]  /*08d0*/  FFMA R6, R6, R7, R17 ;  /* 0x0000000706067223 */ /* 0x002fc80000000011 */
[----:B0-----:R-:W-:-:S04]  /*08e0*/  FFMA R6, R19, R18, R6 ;  /* 0x0000001213067223 */ /* 0x001fc80000000006 */
[----:B--2---:R-:W-:-:S04]  /*08f0*/  FFMA R6, R21, R20, R6 ;  /* 0x0000001415067223 */ /* 0x004fc80000000006 */
[----:B---3--:R-:W-:-:S07]  /*0900*/  FFMA R17, R23, R22, R6 ;  /* 0x0000001617117223 */ /* 0x008fce0000000006 */
.L_x_4:
[----:B------:R-:W-:Y:S05]  /*0910*/  BRA.U !UP1, `(.L_x_1) ;  /* 0x0000000109587547 */ /* 0x000fea000b800000 */
[----:B------:R-:W-:Y:S01]  /*0920*/  UISETP.NE.AND UP0, UPT, UR10, 0x1, UPT ;  /* 0x000000010a00788c */ /* 0x000fe2000bf05270 */
[----:B------:R-:W-:-:S08]  /*0930*/  LOP3.LUT P2, RZ, R16, 0x1, RZ, 0xc0, !PT ;  /* 0x0000000110ff7812 */ /* 0x000fd0000784c0ff */
[----:B------:R-:W-:Y:S05]  /*0940*/  BRA.U !UP0, `(.L_x_5) ;  /* 0x00000001082c7547 */ /* 0x000fea000b800000 */
[----:B------:R-:W-:Y:S01]  /*0950*/  VIADD R4, R12, UR5 ;  /* 0x000000050c047c36 */ /* 0x000fe20008000000 */
[----:B------:R-:W-:Y:S01]  /*0960*/  IADD3 R6, PT, PT, R13, UR5, RZ ;  /* 0x000000050d067c10 */ /* 0x000fe2000fffe0ff */
[----:B------:R-:W-:-:S03]  /*0970*/  UIADD3 UR5, UPT, UPT, UR5, 0x2, URZ ;  /* 0x0000000205057890 */ /* 0x000fc6000fffe0ff */
[----:B------:R-:W-:Y:S01]  /*0980*/  LEA R4, R4, UR8, 0x2 ;  /* 0x0000000804047c11 */ /* 0x000fe2000f8e10ff */
[----:B------:R-:W-:-:S04]  /*0990*/  IMAD R5, R6, 0x4, R15 ;  /* 0x0000000406057824 */ /* 0x000fc800078e020f */
[----:B------:R-:W-:Y:S04]  /*09a0*/  LDS R6, [R4] ;  /* 0x0000000004067984 */ /* 0x000fe80000000800 */
[----:B------:R-:W1:Y:S04]  /*09b0*/  LDS R7, [R5] ;  /* 0x0000000005077984 */ /* 0x000e680000000800 */
[----:B0-----:R-:W-:Y:S04]  /*09c0*/  LDS R19, [R4+0x4] ;  /* 0x0000040004137984 */ /* 0x001fe80000000800 */
[----:B------:R-:W0:Y:S01]  /*09d0*/  LDS R16, [R5+0x4] ;  /* 0x0000040005107984 */ /* 0x000e220000000800 */
[----:B-1----:R-:W-:-:S04]  /*09e0*/  FFMA R6, R6, R7, R17 ;  /* 0x0000000706067223 */ /* 0x002fc80000000011 */
[----:B0-----:R-:W-:-:S07]  /*09f0*/  FFMA R17, R19, R16, R6 ;  /* 0x0000001013117223 */ /* 0x001fce0000000006 */
.L_x_5:
[----:B------:R-:W-:Y:S05]  /*0a00*/  @!P2 BRA `(.L_x_1) ;  /* 0x00000000001ca947 */ /* 0x000fea0003800000 */
[----:B------:R-:W-:Y:S02]  /*0a10*/  VIADD R4, R12, UR5 ;  /* 0x000000050c047c36 */ /* 0x000fe40008000000 */
[----:B------:R-:W-:-:S03]  /*0a20*/  VIADD R6, R13, UR5 ;  /* 0x000000050d067c36 */ /* 0x000fc60008000000 */
[----:B------:R-:W-:Y:S02]  /*0a30*/  LEA R4, R4, UR8, 0x2 ;  /* 0x0000000804047c11 */ /* 0x000fe4000f8e10ff */
[----:B------:R-:W-:-:S04]  /*0a40*/  LEA R6, R6, R15, 0x2 ;  /* 0x0000000f06067211 */ /* 0x000fc800078e10ff */
[----:B------:R-:W-:Y:S04]  /*0a50*/  LDS R4, [R4] ;  /* 0x0000000004047984 */ /* 0x000fe80000000800 */
[----:B------:R-:W1:Y:S02]  /*0a60*/  LDS R6, [R6] ;  /* 0x0000000006067984 */ /* 0x000e640000000800 */
[----:B-1----:R-:W-:-:S07]  /*0a70*/  FFMA R17, R4, R6, R17 ;  /* 0x0000000604117223 */ /* 0x002fce0000000011 */
.L_x_1:
[----:B------:R-:W-:Y:S06]  /*0a80*/  BAR.SYNC.DEFER_BLOCKING 0x0 ;  /* 0x0000000000007b1d */ /* 0x000fec0000010000 */
[----:B------:R1:W-:Y:S01]  /*0a90*/  @P0 STG.E desc[UR12][R2.64], R17 ;  /* 0x0000001102000986 */ /* 0x0003e2000c10190c */
[----:B------:R-:W-:Y:S05]  /*0aa0*/  @P1 BRA `(.L_x_6) ;  /* 0xfffffff800241947 */ /* 0x000fea000383ffff */
[----:B------:R-:W-:Y:S05]  /*0ab0*/  EXIT ;  /* 0x000000000000794d */ /* 0x000fea0003800000 */
        .weak           $__internal_0_$__cuda_sm3x_div_rn_noftz_f32_slowpath
        .type           $__internal_0_$__cuda_sm3x_div_rn_noftz_f32_slowpath,@function
        .size           $__internal_0_$__cuda_sm3x_div_rn_noftz_f32_slowpath,(.L_x_33 - $__internal_0_$__cuda_sm3x_div_rn_noftz_f32_slowpath)
$__internal_0_$__cuda_sm3x_div_rn_noftz_f32_slowpath:
[----:B------:R-:W-:Y:S01]  /*0ac0*/  SHF.R.U32.HI R5, RZ, 0x17, R3 ;  /* 0x00000017ff057819 */ /* 0x000fe20000011603 */
[--C-:B------:R-:W-:Y:S01]  /*0ad0*/  IMAD.MOV.U32 R7, RZ, RZ, R0.reuse ;  /* 0x000000ffff077224 */ /* 0x100fe200078e0000 */
[----:B------:R-:W-:Y:S02]  /*0ae0*/  SHF.R.U32.HI R4, RZ, 0x17, R0 ;  /* 0x00000017ff047819 */ /* 0x000fe40000011600 */
[----:B------:R-:W-:Y:S02]  /*0af0*/  LOP3.LUT R5, R5, 0xff, RZ, 0xc0, !PT ;  /* 0x000000ff05057812 */ /* 0x000fe400078ec0ff */
[----:B------:R-:W-:Y:S02]  /*0b00*/  LOP3.LUT R6, R4, 0xff, RZ, 0xc0, !PT ;  /* 0x000000ff04067812 */ /* 0x000fe400078ec0ff */
[----:B------:R-:W-:Y:S01]  /*0b10*/  MOV R12, R3 ;  /* 0x00000003000c7202 */ /* 0x000fe20000000f00 */
[----:B------:R-:W-:Y:S02]  /*0b20*/  VIADD R14, R5, 0xffffffff ;  /* 0xffffffff050e7836 */ /* 0x000fe40000000000 */
[----:B------:R-:W-:-:S03]  /*0b30*/  VIADD R13, R6, 0xffffffff ;  /* 0xffffffff060d7836 */ /* 0x000fc60000000000 */
[----:B------:R-:W-:-:S04]  /*0b40*/  ISETP.GT.U32.AND P0, PT, R14, 0xfd, PT ;  /* 0x000000fd0e00780c */ /* 0x000fc80003f04070 */
[----:B------:R-:W-:-:S13]  /*0b50*/  ISETP.GT.U32.OR P0, PT, R13, 0xfd, P0 ;  /* 0x000000fd0d00780c */ /* 0x000fda0000704470 */
[----:B------:R-:W-:Y:S01]  /*0b60*/  @!P0 IMAD.MOV.U32 R4, RZ, RZ, RZ ;  /* 0x000000ffff048224 */ /* 0x000fe200078e00ff */
[----:B------:R-:W-:Y:S06]  /*0b70*/  @!P0 BRA `(.L_x_7) ;  /* 0x00000000005c8947 */ /* 0x000fec0003800000 */
[----:B------:R-:W-:Y:S02]  /*0b80*/  FSETP.GTU.FTZ.AND P0, PT, |R0|, +INF , PT ;  /* 0x7f8000000000780b */ /* 0x000fe40003f1c200 */
[----:B------:R-:W-:-:S04]  /*0b90*/  FSETP.GTU.FTZ.AND P1, PT, |R3|, +INF , PT ;  /* 0x7f8000000300780b */ /* 0x000fc80003f3c200 */
[----:B------:R-:W-:-:S13]  /*0ba0*/  PLOP3.LUT P0, PT, P0, P1, PT, 0xf8, 0x8f ;  /* 0x00000000008f781c */ /* 0x000fda0000703f70 */
[----:B------:R-:W-:Y:S05]  /*0bb0*/  @P0 BRA `(.L_x_8) ;  /* 0x0000000400440947 */ /* 0x000fea0003800000 */
[----:B------:R-:W-:-:S13]  /*0bc0*/  LOP3.LUT P0, RZ, R12, 0x7fffffff, R7, 0xc8, !PT ;  /* 0x7fffffff0cff7812 */ /* 0x000fda000780c807 */
[----:B------:R-:W-:Y:S05]  /*0bd0*/  @!P0 BRA `(.L_x_9) ;  /* 0x0000000400348947 */ /* 0x000fea0003800000 */
[C---:B------:R-:W-:Y:S02]  /*0be0*/  FSETP.NEU.FTZ.AND P2, PT, |R0|.reuse, +INF , PT ;  /* 0x7f8000000000780b */ /* 0x040fe40003f5d200 */
[----:B------:R-:W-:Y:S02]  /*0bf0*/  FSETP.NEU.FTZ.AND P1, PT, |R3|, +INF , PT ;  /* 0x7f8000000300780b */ /* 0x000fe40003f3d200 */
[----:B------:R-:W-:-:S11]  /*0c00*/  FSETP.NEU.FTZ.AND P0, PT, |R0|, +INF , PT ;  /* 0x7f8000000000780b */ /* 0x000fd60003f1d200 */
[----:B------:R-:W-:Y:S05]  /*0c10*/  @!P1 BRA !P2, `(.L_x_9) ;  /* 0x0000000400249947 */ /* 0x000fea0005000000 */
[----:B------:R-:W-:-:S04]  /*0c20*/  LOP3.LUT P2, RZ, R7, 0x7fffffff, RZ, 0xc0, !PT ;  /* 0x7fffffff07ff7812 */ /* 0x000fc8000784c0ff */
[----:B------:R-:W-:-:S13]  /*0c30*/  PLOP3.LUT P1, PT, P1, P2, PT, 0x2f, 0xf2 ;  /* 0x0000000000f2781c */ /* 0x000fda0000f24577 */
[----:B------:R-:W-:Y:S05]  /*0c40*/  @P1 BRA `(.L_x_10) ;  /* 0x0000000400101947 */ /* 0x000fea0003800000 */
[----:B------:R-:W-:-:S04]  /*0c50*/  LOP3.LUT P1, RZ, R12, 0x7fffffff, RZ, 0xc0, !PT ;  /* 0x7fffffff0cff7812 */ /* 0x000fc8000782c0ff */
[----:B------:R-:W-:-:S13]  /*0c60*/  PLOP3.LUT P0, PT, P0, P1, PT, 0x2f, 0xf2 ;  /* 0x0000000000f2781c */ /* 0x000fda0000702577 */
[----:B------:R-:W-:Y:S05]  /*0c70*/  @P0 BRA `(.L_x_11) ;  /* 0x0000000000f80947 */ /* 0x000fea0003800000 */
[----:B------:R-:W-:Y:S02]  /*0c80*/  ISETP.GE.AND P0, PT, R13, RZ, PT ;  /* 0x000000ff0d00720c */ /* 0x000fe40003f06270 */
[----:B------:R-:W-:-:S11]  /*0c90*/  ISETP.GE.AND P1, PT, R14, RZ, PT ;  /* 0x000000ff0e00720c */ /* 0x000fd60003f26270 */
[----:B------:R-:W-:Y:S02]  /*0ca0*/  @P0 IMAD.MOV.U32 R4, RZ, RZ, RZ ;  /* 0x000000ffff040224 */ /* 0x000fe400078e00ff */
[----:B------:R-:W-:Y:S01]  /*0cb0*/  @!P0 FFMA R7, R0, 1.84467440737095516160e+19, RZ ;  /* 0x5f80000000078823 */ /* 0x000fe200000000ff */
[----:B------:R-:W-:Y:S02]  /*0cc0*/  @!P0 IMAD.MOV.U32 R4, RZ, RZ, -0x40 ;  /* 0xffffffc0ff048424 */ /* 0x000fe400078e00ff */
[----:B------:R-:W-:-:S03]  /*0cd0*/  @!P1 FFMA R12, R3, 1.84467440737095516160e+19, RZ ;  /* 0x5f800000030c9823 */ /* 0x000fc600000000ff */
[----:B------:R-:W-:-:S07]  /*0ce0*/  @!P1 IADD3 R4, PT, PT, R4, 0x40, RZ ;  /* 0x0000004004049810 */ /* 0x000fce0007ffe0ff */
.L_x_7:
[----:B------:R-:W-:Y:S01]  /*0cf0*/  LEA R3, R5, 0xc0800000, 0x17 ;  /* 0xc080000005037811 */ /* 0x000fe200078eb8ff */
[----:B------:R-:W-:-:S04]  /*0d00*/  VIADD R6, R6, 0xffffff81 ;  /* 0xffffff8106067836 */ /* 0x000fc80000000000 */
[----:B------:R-:W-:Y:S01]  /*0d10*/  IMAD.IADD R3, R12, 0x1, -R3 ;  /* 0x000000010c037824 */ /* 0x000fe200078e0a03 */
[C---:B------:R-:W-:Y:S01]  /*0d20*/  IADD3 R5, PT, PT, R6.reuse, 0x7f, -R5 ;  /* 0x0000007f06057810 */ /* 0x040fe20007ffe805 */
[----:B------:R-:W-:Y:S02]  /*0d30*/  IMAD R0, R6, -0x800000, R7 ;  /* 0xff80000006007824 */ /* 0x000fe400078e0207 */
[----:B------:R-:W0:Y:S01]  /*0d40*/  MUFU.RCP R12, R3 ;  /* 0x00000003000c7308 */ /* 0x000e220000001000 */
[----:B------:R-:W-:Y:S01]  /*0d50*/  FADD.FTZ R13, -R3, -RZ ;  /* 0x800000ff030d7221 */ /* 0x000fe20000010100 */
[----:B------:R-:W-:-:S03]  /*0d60*/  IMAD.IADD R5, R5, 0x1, R4 ;  /* 0x0000000105057824 */ /* 0x000fc600078e0204 */
[----:B0-----:R-:W-:-:S04]  /*0d70*/  FFMA R15, R12, R13, 1 ;  /* 0x3f8000000c0f7423 */ /* 0x001fc8000000000d */
[----:B------:R-:W-:-:S04]  /*0d80*/  FFMA R14, R12, R15, R12 ;  /* 0x0000000f0c0e7223 */ /* 0x000fc8000000000c */
[----:B------:R-:W-:-:S04]  /*0d90*/  FFMA R7, R0, R14, RZ ;  /* 0x0000000e00077223 */ /* 0x000fc800000000ff */
[----:B------:R-:W-:-:S04]  /*0da0*/  FFMA R12, R13, R7, R0 ;  /* 0x000000070d0c7223 */ /* 0x000fc80000000000 */
[----:B------:R-:W-:-:S04]  /*0db0*/  FFMA R7, R14, R12, R7 ;  /* 0x0000000c0e077223 */ /* 0x000fc80000000007 */
[----:B------:R-:W-:-:S04]  /*0dc0*/  FFMA R12, R13, R7, R0 ;  /* 0x000000070d0c7223 */ /* 0x000fc80000000000 */
[----:B------:R-:W-:-:S05]  /*0dd0*/  FFMA R0, R14, R12, R7 ;  /* 0x0000000c0e007223 */ /* 0x000fca0000000007 */
[----:B------:R-:W-:-:S04]  /*0de0*/  SHF.R.U32.HI R3, RZ, 0x17, R0 ;  /* 0x00000017ff037819 */ /* 0x000fc80000011600 */
[----:B------:R-:W-:-:S04]  /*0df0*/  LOP3.LUT R3, R3, 0xff, RZ, 0xc0, !PT ;  /* 0x000000ff03037812 */ /* 0x000fc800078ec0ff */
[----:B------:R-:W-:-:S05]  /*0e00*/  IADD3 R13, PT, PT, R3, R5, RZ ;  /* 0x00000005030d7210 */ /* 0x000fca0007ffe0ff */
[----:B------:R-:W-:-:S05]  /*0e10*/  VIADD R3, R13, 0xffffffff ;  /* 0xffffffff0d037836 */ /* 0x000fca0000000000 */
[----:B------:R-:W-:-:S13]  /*0e20*/  ISETP.GE.U32.AND P0, PT, R3, 0xfe, PT ;  /* 0x000000fe0300780c */ /* 0x000fda0003f06070 */
[----:B------:R-:W-:Y:S05]  /*0e30*/  @!P0 BRA `(.L_x_12) ;  /* 0x0000000000808947 */ /* 0x000fea0003800000 */
[----:B------:R-:W-:-:S13]  /*0e40*/  ISETP.GT.AND P0, PT, R13, 0xfe, PT ;  /* 0x000000fe0d00780c */ /* 0x000fda0003f04270 */
[----:B------:R-:W-:Y:S05]  /*0e50*/  @P0 BRA `(.L_x_13) ;  /* 0x00000000006c0947 */ /* 0x000fea0003800000 */
[----:B------:R-:W-:-:S13]  /*0e60*/  ISETP.GE.AND P0, PT, R13, 0x1, PT ;  /* 0x000000010d00780c */ /* 0x000fda0003f06270 */
[----:B------:R-:W-:Y:S05]  /*0e70*/  @P0 BRA `(.L_x_14) ;  /* 0x0000000000980947 */ /* 0x000fea0003800000 */
[----:B------:R-:W-:Y:S02]  /*0e80*/  ISETP.GE.AND P0, PT, R13, -0x18, PT ;  /* 0xffffffe80d00780c */ /* 0x000fe40003f06270 */
[----:B------:R-:W-:-:S11]  /*0e90*/  LOP3.LUT R0, R0, 0x80000000, RZ, 0xc0, !PT ;  /* 0x8000000000007812 */ /* 0x000fd600078ec0ff */
[----:B------:R-:W-:Y:S05]  /*0ea0*/  @!P0 BRA `(.L_x_14) ;  /* 0x00000000008c8947 */ /* 0x000fea0003800000 */
[CCC-:B------:R-:W-:Y:S01]  /*0eb0*/  FFMA.RZ R3, R14.reuse, R12.reuse, R7.reuse ;  /* 0x0000000c0e037223 */ /* 0x1c0fe2000000c007 */
[C---:B------:R-:W-:Y:S02]  /*0ec0*/  VIADD R6, R13.reuse, 0x20 ;  /* 0x000000200d067836 */ /* 0x040fe40000000000 */
[CCC-:B------:R-:W-:Y:S01]  /*0ed0*/  FFMA.RM R4, R14.reuse, R12.reuse, R7.reuse ;  /* 0x0000000c0e047223 */ /* 0x1c0fe20000004007 */
[----:B------:R-:W-:Y:S02]  /*0ee0*/  ISETP.NE.AND P2, PT, R13, RZ, PT ;  /* 0x000000ff0d00720c */ /* 0x000fe40003f45270 */
[----:B------:R-:W-:Y:S01]  /*0ef0*/  LOP3.LUT R5, R3, 0x7fffff, RZ, 0xc0, !PT ;  /* 0x007fffff03057812 */ /* 0x000fe200078ec0ff */
[----:B------:R-:W-:Y:S01]  /*0f00*/  FFMA.RP R3, R14, R12, R7 ;  /* 0x0000000c0e037223 */ /* 0x000fe20000008007 */
[----:B------:R-:W-:Y:S01]  /*0f10*/  IMAD.MOV R7, RZ, RZ, -R13 ;  /* 0x000000ffff077224 */ /* 0x000fe200078e0a0d */
[----:B------:R-:W-:Y:S02]  /*0f20*/  ISETP.NE.AND P1, PT, R13, RZ, PT ;  /* 0x000000ff0d00720c */ /* 0x000fe40003f25270 */
[----:B------:R-:W-:-:S02]  /*0f30*/  LOP3.LUT R5, R5, 0x800000, RZ, 0xfc, !PT ;  /* 0x0080000005057812 */ /* 0x000fc400078efcff */
[----:B------:R-:W-:Y:S02]  /*0f40*/  FSETP.NEU.FTZ.AND P0, PT, R3, R4, PT ;  /* 0x000000040300720b */ /* 0x000fe40003f1d000 */
[----:B------:R-:W-:Y:S02]  /*0f50*/  SHF.L.U32 R6, R5, R6, RZ ;  /* 0x0000000605067219 */ /* 0x000fe400000006ff */
[----:B------:R-:W-:Y:S02]  /*0f60*/  SEL R4, R7, RZ, P2 ;  /* 0x000000ff07047207 */ /* 0x000fe40001000000 */
[----:B------:R-:W-:Y:S02]  /*0f70*/  ISETP.NE.AND P1, PT, R6, RZ, P1 ;  /* 0x000000ff0600720c */ /* 0x000fe40000f25270 */
[----:B------:R-:W-:Y:S02]  /*0f80*/  SHF.R.U32.HI R4, RZ, R4, R5 ;  /* 0x00000004ff047219 */ /* 0x000fe40000011605 */
[----:B------:R-:W-:-:S02]  /*0f90*/  PLOP3.LUT P0, PT, P0, P1, PT, 0xf8, 0x8f ;  /* 0x00000000008f781c */ /* 0x000fc40000703f70 */
[----:B------:R-:W-:Y:S02]  /*0fa0*/  SHF.R.U32.HI R6, RZ, 0x1, R4 ;  /* 0x00000001ff067819 */ /* 0x000fe40000011604 */
[----:B------:R-:W-:-:S04]  /*0fb0*/  SEL R3, RZ, 0x1, !P0 ;  /* 0x00000001ff037807 */ /* 0x000fc80004000000 */
[----:B------:R-:W-:-:S04]  /*0fc0*/  LOP3.LUT R3, R3, 0x1, R6, 0xf8, !PT ;  /* 0x0000000103037812 */ /* 0x000fc800078ef806 */
[----:B------:R-:W-:-:S04]  /*0fd0*/  LOP3.LUT R3, R3, R4, RZ, 0xc0, !PT ;  /* 0x0000000403037212 */ /* 0x000fc800078ec0ff */
[----:B------:R-:W-:-:S04]  /*0fe0*/  IADD3 R3, PT, PT, R6, R3, RZ ;  /* 0x0000000306037210 */ /* 0x000fc80007ffe0ff */
[----:B------:R-:W-:Y:S01]  /*0ff0*/  LOP3.LUT R0, R3, R0, RZ, 0xfc, !PT ;  /* 0x0000000003007212 */ /* 0x000fe200078efcff */
[----:B------:R-:W-:Y:S06]  /*1000*/  BRA `(.L_x_14) ;  /* 0x0000000000347947 */ /* 0x000fec0003800000 */
.L_x_13:
[----:B------:R-:W-:-:S04]  /*1010*/  LOP3.LUT R0, R0, 0x80000000, RZ, 0xc0, !PT ;  /* 0x8000000000007812 */ /* 0x000fc800078ec0ff */
[----:B------:R-:W-:Y:S01]  /*1020*/  LOP3.LUT R0, R0, 0x7f800000, RZ, 0xfc, !PT ;  /* 0x7f80000000007812 */ /* 0x000fe200078efcff */
[----:B------:R-:W-:Y:S06]  /*1030*/  BRA `(.L_x_14) ;  /* 0x0000000000287947 */ /* 0x000fec0003800000 */
.L_x_12:
[----:B------:R-:W-:Y:S01]  /*1040*/  IMAD R0, R5, 0x800000, R0 ;  /* 0x0080000005007824 */ /* 0x000fe200078e0200 */
[----:B------:R-:W-:Y:S06]  /*1050*/  BRA `(.L_x_14) ;  /* 0x0000000000207947 */ /* 0x000fec0003800000 */
.L_x_11:
[----:B------:R-:W-:-:S04]  /*1060*/  LOP3.LUT R0, R12, 0x80000000, R7, 0x48, !PT ;  /* 0x800000000c007812 */ /* 0x000fc800078e4807 */
[----:B------:R-:W-:Y:S01]  /*1070*/  LOP3.LUT R0, R0, 0x7f800000, RZ, 0xfc, !PT ;  /* 0x7f80000000007812 */ /* 0x000fe200078efcff */
[----:B------:R-:W-:Y:S06]  /*1080*/  BRA `(.L_x_14) ;  /* 0x0000000000147947 */ /* 0x000fec0003800000 */
.L_x_10:
[----:B------:R-:W-:Y:S01]  /*1090*/  LOP3.LUT R0, R12, 0x80000000, R7, 0x48, !PT ;  /* 0x800000000c007812 */ /* 0x000fe200078e4807 */
[----:B------:R-:W-:Y:S06]  /*10a0*/  BRA `(.L_x_14) ;  /* 0x00000000000c7947 */ /* 0x000fec0003800000 */
.L_x_9:
[----:B------:R-:W0:Y:S01]  /*10b0*/  MUFU.RSQ R0, -QNAN ;  /* 0xffc0000000007908 */ /* 0x000e220000001400 */
[----:B------:R-:W-:Y:S05]  /*10c0*/  BRA `(.L_x_14) ;  /* 0x0000000000047947 */ /* 0x000fea0003800000 */
.L_x_8:
[----:B------:R-:W-:-:S07]  /*10d0*/  FADD.FTZ R0, R0, R3 ;  /* 0x0000000300007221 */ /* 0x000fce0000010000 */
.L_x_14:
[----:B------:R-:W-:-:S04]  /*10e0*/  IMAD.MOV.U32 R3, RZ, RZ, 0x0 ;  /* 0x00000000ff037424 */ /* 0x000fc800078e00ff */
[----:B0-----:R-:W-:Y:S05]  /*10f0*/  RET.REL.NODEC R2 `(_Z21matrixMulKernel_tilediiiPKfS0_Pfjji) ;  /* 0xffffffec02c07950 */ /* 0x001fea0003c3ffff */
.L_x_15:
[----:B------:R-:W-:-:S00]  /*1100*/  BRA `(.L_x_15) ;  /* 0xfffffffc00fc7947 */ /* 0x000fc0000383ffff */
[----:B------:R-:W-:-:S00]  /*1110*/  NOP ;  /* 0x0000000000007918 */ /* 0x000fc00000000000 */
        /* <DEDUP_REMOVED lines=14> */
.L_x_33:


//--------------------- .text._Z28matrixMulKernel_tiled_staticiiiPKfS0_Pf --------------------------
	.section	.text._Z28matrixMulKernel_tiled_staticiiiPKfS0_Pf,"ax",@progbits
	.align	128
        .global         _Z28matrixMulKernel_tiled_staticiiiPKfS0_Pf
        .type           _Z28matrixMulKernel_tiled_staticiiiPKfS0_Pf,@function
        .size           _Z28matrixMulKernel_tiled_staticiiiPKfS0_Pf,(.L_x_34 - _Z28matrixMulKernel_tiled_staticiiiPKfS0_Pf)
        .other          _Z28matrixMulKernel_tiled_staticiiiPKfS0_Pf,@"STO_CUDA_ENTRY STV_DEFAULT"
_Z28matrixMulKernel_tiled_staticiiiPKfS0_Pf:
.text._Z28matrixMulKernel_tiled_staticiiiPKfS0_Pf:
[----:B------:R-:W-:Y:S01]  /*0000*/  LDC R1, c[0x0][0x37c] ;  /* 0x0000df00ff017b82 */ /* 0x000fe20000000800 */
[----:B------:R-:W0:Y:S01]  /*0010*/  LDCU UR6, c[0x0][0x384] ;  /* 0x00007080ff0677ac */ /* 0x000e220008000800 */
[----:B------:R-:W1:Y:S06]  /*0020*/  S2R R10, SR_TID.Y ;  /* 0x00000000000a7919 */ /* 0x000e6c0000002200 */
[----:B------:R-:W1:Y:S01]  /*0030*/  LDC R7, c[0x0][0x364] ;  /* 0x0000d900ff077b82 */ /* 0x000e620000000800 */
[----:B------:R-:W-:Y:S02]  /*0040*/  HFMA2 R4, -RZ, RZ, 1.2783203125, -0.00017845630645751953125 ;  /* 0x3d1d89d9ff047431 */ /* 0x000fe400000001ff */
[----:B------:R-:W-:Y:S01]  /*0050*/  IMAD.MOV.U32 R3, RZ, RZ, 0x41d00000 ;  /* 0x41d00000ff037424 */ /* 0x000fe200078e00ff */
[----:B------:R-:W2:Y:S04]  /*0060*/  S2R R0, SR_TID.X ;  /* 0x0000000000007919 */ /* 0x000ea80000002100 */
[----:B------:R-:W1:Y:S01]  /*0070*/  S2UR UR4, SR_CTAID.Y ;  /* 0x00000000000479c3 */ /* 0x000e620000002600 */
[----:B------:R-:W-:-:S04]  /*0080*/  FFMA R3, R4, -R3, 1 ;  /* 0x3f80000004037423 */ /* 0x000fc80000000803 */
[----:B------:R-:W-:-:S03]  /*0090*/  FFMA R3, R3, R4, 0.038461539894342422485 ;  /* 0x3d1d89d903037423 */ /* 0x000fc60000000004 */
[----:B------:R-:W2:Y:S01]  /*00a0*/  S2UR UR5, SR_CTAID.X ;  /* 0x00000000000579c3 */ /* 0x000ea20000002500 */
[----:B0-----:R-:W-:Y:S01]  /*00b0*/  I2FP.F32.S32 R2, UR6 ;  /* 0x0000000600027c45 */ /* 0x001fe20008201400 */
[----:B------:R-:W0:Y:S03]  /*00c0*/  LDCU.64 UR6, c[0x0][0x358] ;  /* 0x00006b00ff0677ac */ /* 0x000e260008000a00 */
[----:B------:R-:W3:Y:S01]  /*00d0*/  FCHK P0, R2, 26 ;  /* 0x41d0000002007902 */ /* 0x000ee20000000000 */
[----:B------:R-:W-:Y:S02]  /*00e0*/  FFMA R4, R2, R3, RZ ;  /* 0x0000000302047223 */ /* 0x000fe400000000ff */
[----:B------:R-:W2:Y:S02]  /*00f0*/  LDC R9, c[0x0][0x360] ;  /* 0x0000d800ff097b82 */ /* 0x000ea40000000800 */
[----:B------:R-:W-:-:S04]  /*0100*/  FFMA R5, R4, -26, R2 ;  /* 0xc1d0000004057823 */ /* 0x000fc80000000002 */
[----:B------:R-:W-:Y:S01]  /*0110*/  FFMA R3, R3, R5, R4 ;  /* 0x0000000503037223 */ /* 0x000fe20000000004 */
[----:B-1----:R-:W-:Y:S02]  /*0120*/  IMAD R18, R7, UR4, R10 ;  /* 0x0000000407127c24 */ /* 0x002fe4000f8e020a */
[----:B--2---:R-:W-:Y:S01]  /*0130*/  IMAD R9, R9, UR5, R0 ;  /* 0x0000000509097c24 */ /* 0x004fe2000f8e0200 */
[----:B0--3--:R-:W-:Y:S06]  /*0140*/  @!P0 BRA `(.L_x_16) ;  /* 0x00000000000c8947 */ /* 0x009fec0003800000 */
[----:B------:R-:W-:-:S07]  /*0150*/  MOV R4, 0x170 ;  /* 0x0000017000047802 */ /* 0x000fce0000000f00 */
[----:B------:R-:W-:Y:S05]  /*0160*/  CALL.REL.NOINC `($__internal_1_$__cuda_sm3x_div_rn_noftz_f32_slowpath) ;  /* 0x0000000400e07944 */ /* 0x000fea0003c00000 */
[----:B------:R-:W-:-:S07]  /*0170*/  MOV R3, R2 ;  /* 0x0000000200037202 */ /* 0x000fce0000000f00 */
.L_x_16:
[----:B------:R-:W0:Y:S01]  /*0180*/  F2I.CEIL.NTZ R11, R3 ;  /* 0x00000003000b7305 */ /* 0x000e22000020b100 */
[----:B------:R-:W1:Y:S01]  /*0190*/  LDCU UR10, c[0x0][0x388] ;  /* 0x00007100ff0a77ac */ /* 0x000e620008000800 */
[----:B------:R-:W-:Y:S01]  /*01a0*/  IMAD.MOV.U32 R19, RZ, RZ, RZ ;  /* 0x000000ffff137224 */ /* 0x000fe200078e00ff */
[----:B0-----:R-:W-:-:S13]  /*01b0*/  ISETP.GE.AND P0, PT, R11, 0x1, PT ;  /* 0x000000010b00780c */ /* 0x001fda0003f06270 */
[----:B-1----:R-:W-:Y:S05]  /*01c0*/  @!P0 BRA `(.L_x_17) ;  /* 0x0000000400a48947 */ /* 0x002fea0003800000 */
[----:B------:R-:W0:Y:S01]  /*01d0*/  S2R R4, SR_CgaCtaId ;  /* 0x0000000000047919 */ /* 0x000e220000008800 */
[----:B------:R-:W1:Y:S01]  /*01e0*/  LDC R12, c[0x0][0x388] ;  /* 0x0000e200ff0c7b82 */ /* 0x000e620000000800 */
[----:B------:R-:W2:Y:S01]  /*01f0*/  LDCU UR4, c[0x0][0x388] ;  /* 0x00007100ff0477ac */ /* 0x000ea20008000800 */
[----:B------:R-:W-:Y:S01]  /*0200*/  MOV R2, 0x400 ;  /* 0x0000040000027802 */ /* 0x000fe20000000f00 */
[----:B------:R-:W-:Y:S01]  /*0210*/  IMAD.MOV R11, RZ, RZ, -R11 ;  /* 0x000000ffff0b7224 */ /* 0x000fe200078e0a0b */
[----:B------:R-:W3:Y:S02]  /*0220*/  LDCU UR5, c[0x0][0x384] ;  /* 0x00007080ff0577ac */ /* 0x000ee40008000800 */
[----:B------:R-:W-:Y:S01]  /*0230*/  IADD3 R3, PT, PT, R2, 0xa90, RZ ;  /* 0x00000a9002037810 */ /* 0x000fe20007ffe0ff */
[----:B------:R-:W-:Y:S01]  /*0240*/  IMAD.MOV.U32 R19, RZ, RZ, RZ ;  /* 0x000000ffff137224 */ /* 0x000fe200078e00ff */
[----:B------:R-:W4:Y:S01]  /*0250*/  LDCU.64 UR8, c[0x0][0x380] ;  /* 0x00007000ff0877ac */ /* 0x000f220008000a00 */
[----:B--2---:R-:W-:-:S02]  /*0260*/  IMAD R17, R10, UR4, R9 ;  /* 0x000000040a117c24 */ /* 0x004fc4000f8e0209 */
[----:B---3--:R-:W-:Y:S01]  /*0270*/  IMAD R8, R18, UR5, R0 ;  /* 0x0000000512087c24 */ /* 0x008fe2000f8e0200 */
[C---:B0-----:R-:W-:Y:S02]  /*0280*/  LEA R13, R4.reuse, R2, 0x18 ;  /* 0x00000002040d7211 */ /* 0x041fe400078ec0ff */
[----:B------:R-:W-:-:S03]  /*0290*/  LEA R3, R4, R3, 0x18 ;  /* 0x0000000304037211 */ /* 0x000fc600078ec0ff */
[----:B------:R-:W-:Y:S01]  /*02a0*/  IMAD R13, R10, 0x68, R13 ;  /* 0x000000680a0d7824 */ /* 0x000fe200078e020d */
[----:B------:R-:W-:-:S04]  /*02b0*/  LEA R15, R0, R3, 0x2 ;  /* 0x00000003000f7211 */ /* 0x000fc800078e10ff */
[----:B------:R-:W-:Y:S01]  /*02c0*/  LEA R16, R0, R13, 0x2 ;  /* 0x0000000d00107211 */ /* 0x000fe200078e10ff */
[----:B----4-:R-:W-:-:S07]  /*02d0*/  IMAD R14, R10, 0x68, R15 ;  /* 0x000000680a0e7824 */ /* 0x010fce00078e020f */
.L_x_18:
[----:B------:R-:W-:Y:S01]  /*02e0*/  ISETP.GE.U32.AND P0, PT, R0, UR9, PT ;  /* 0x0000000900007c0c */ /* 0x000fe2000bf06070 */
[----:B------:R-:W-:Y:S01]  /*02f0*/  HFMA2 R29, -RZ, RZ, 0, 0 ;  /* 0x00000000ff1d7431 */ /* 0x000fe200000001ff */
[----:B------:R-:W-:Y:S01]  /*0300*/  ISETP.GE.U32.AND P1, PT, R10, UR9, PT ;  /* 0x000000090a007c0c */ /* 0x000fe2000bf26070 */
[----:B------:R-:W-:Y:S01]  /*0310*/  IMAD.MOV.U32 R27, RZ, RZ, RZ ;  /* 0x000000ffff1b7224 */ /* 0x000fe200078e00ff */
[----:B------:R-:W-:Y:S02]  /*0320*/  ISETP.GE.U32.OR P0, PT, R18, UR8, P0 ;  /* 0x0000000812007c0c */ /* 0x000fe40008706470 */
[----:B-1----:R-:W-:-:S11]  /*0330*/  ISETP.GE.U32.OR P1, PT, R9, R12, P1 ;  /* 0x0000000c0900720c */ /* 0x002fd60000f26470 */
[----:B------:R-:W0:Y:S08]  /*0340*/  @!P0 LDC.64 R4, c[0x0][0x390] ;  /* 0x0000e400ff048b82 */ /* 0x000e300000000a00 */
[----:B------:R-:W1:Y:S01]  /*0350*/  @!P1 LDC.64 R2, c[0x0][0x398] ;  /* 0x0000e600ff029b82 */ /* 0x000e620000000a00 */
[----:B0-----:R-:W-:-:S05]  /*0360*/  @!P0 IMAD.WIDE.U32 R4, R8, 0x4, R4 ;  /* 0x0000000408048825 */ /* 0x001fca00078e0004 */
[----:B------:R-:W2:Y:S01]  /*0370*/  @!P0 LDG.E R27, desc[UR6][R4.64] ;  /* 0x00000006041b8981 */ /* 0x000ea2000c1e1900 */
[----:B-1----:R-:W-:-:S05]  /*0380*/  @!P1 IMAD.WIDE.U32 R20, R17, 0x4, R2 ;  /* 0x0000000411149825 */ /* 0x002fca00078e0002 */
[----:B------:R-:W3:Y:S01]  /*0390*/  @!P1 LDG.E R29, desc[UR6][R20.64] ;  /* 0x00000006141d9981 */ /* 0x000ee2000c1e1900 */
[----:B------:R-:W-:-:S05]  /*03a0*/  VIADD R11, R11, 0x1 ;  /* 0x000000010b0b7836 */ /* 0x000fca0000000000 */
[----:B------:R-:W-:Y:S01]  /*03b0*/  ISETP.NE.AND P0, PT, R11, RZ, PT ;  /* 0x000000ff0b00720c */ /* 0x000fe20003f05270 */
[----:B------:R-:W-:Y:S01]  /*03c0*/  VIADD R0, R0, 0x1a ;  /* 0x0000001a00007836 */ /* 0x000fe20000000000 */
[----:B------:R-:W-:Y:S01]  /*03d0*/  IADD3 R10, PT, PT, R10, 0x1a, RZ ;  /* 0x0000001a0a0a7810 */ /* 0x000fe20007ffe0ff */
[----:B------:R-:W-:Y:S01]  /*03e0*/  IMAD R17, R12, 0x1a, R17 ;  /* 0x0000001a0c117824 */ /* 0x000fe200078e0211 */
[----:B------:R-:W-:Y:S01]  /*03f0*/  IADD3 R8, PT, PT, R8, 0x1a, RZ ;  /* 0x0000001a08087810 */ /* 0x000fe20007ffe0ff */
[----:B--2---:R-:W-:Y:S04]  /*0400*/  STS [R16], R27 ;  /* 0x0000001b10007388 */ /* 0x004fe80000000800 */
[----:B---3--:R-:W-:Y:S01]  /*0410*/  STS [R14], R29 ;  /* 0x0000001d0e007388 */ /* 0x008fe20000000800 */
[----:B------:R-:W-:Y:S06]  /*0420*/  BAR.SYNC.DEFER_BLOCKING 0x0 ;  /* 0x0000000000007b1d */ /* 0x000fec0000010000 */
[----:B------:R-:W-:Y:S04]  /*0430*/  LDS R22, [R15] ;  /* 0x000000000f167984 */ /* 0x000fe80000000800 */
[----:B------:R-:W0:Y:S04]  /*0440*/  LDS.64 R2, [R13] ;  /* 0x000000000d027984 */ /* 0x000e280000000a00 */
[----:B------:R-:W1:Y:S04]  /*0450*/  LDS R26, [R15+0x68] ;  /* 0x000068000f1a7984 */ /* 0x000e680000000800 */
[----:B------:R-:W-:Y:S04]  /*0460*/  LDS R23, [R15+0xd0] ;  /* 0x0000d0000f177984 */ /* 0x000fe80000000800 */
[----:B------:R-:W2:Y:S04]  /*0470*/  LDS.64 R6, [R13+0x8] ;  /* 0x000008000d067984 */ /* 0x000ea80000000a00 */
[----:B------:R-:W3:Y:S04]  /*0480*/  LDS R24, [R15+0x138] ;  /* 0x000138000f187984 */ /* 0x000ee80000000800 */
[----:B------:R-:W-:Y:S04]  /*0490*/  LDS R25, [R15+0x1a0] ;  /* 0x0001a0000f197984 */ /* 0x000fe80000000800 */
[----:B------:R-:W4:Y:S04]  /*04a0*/  LDS.64 R4, [R13+0x10] ;  /* 0x000010000d047984 */ /* 0x000f280000000a00 */
[----:B------:R-:W-:Y:S01]  /*04b0*/  LDS R20, [R15+0x2d8] ;  /* 0x0002d8000f147984 */ /* 0x000fe20000000800 */
[----:B0-----:R-:W-:-:S03]  /*04c0*/  FFMA R2, R2, R22, R19 ;  /* 0x0000001602027223 */ /* 0x001fc60000000013 */
[----:B------:R-:W0:Y:S01]  /*04d0*/  LDS R22, [R15+0x208] ;  /* 0x000208000f167984 */ /* 0x000e220000000800 */
[----:B-1----:R-:W-:-:S03]  /*04e0*/  FFMA R21, R26, R3, R2 ;  /* 0x000000031a157223 */ /* 0x002fc60000000002 */
[----:B------:R-:W-:Y:S04]  /*04f0*/  LDS R19, [R15+0x270] ;  /* 0x000270000f137984 */ /* 0x000fe80000000800 */
[----:B------:R-:W1:Y:S01]  /*0500*/  LDS.64 R2, [R13+0x18] ;  /* 0x000018000d027984 */ /* 0x000e620000000a00 */
[----:B--2---:R-:W-:-:S03]  /*0510*/  FFMA R21, R6, R23, R21 ;  /* 0x0000001706157223 */ /* 0x004fc60000000015 */
[----:B------:R-:W-:Y:S01]  /*0520*/  LDS R23, [R15+0x340] ;  /* 0x000340000f177984 */ /* 0x000fe20000000800 */
[----:B---3--:R-:W-:-:S03]  /*0530*/  FFMA R21, R24, R7, R21 ;  /* 0x0000000718157223 */ /* 0x008fc60000000015 */
[----:B------:R-:W2:Y:S04]  /*0540*/  LDS.64 R6, [R13+0x20] ;  /* 0x000020000d067984 */ /* 0x000ea80000000a00 */
[----:B------:R-:W3:Y:S01]  /*0550*/  LDS R24, [R15+0x3a8] ;  /* 0x0003a8000f187984 */ /* 0x000ee20000000800 */
[----:B----4-:R-:W-:-:S04]  /*0560*/  FFMA R21, R4, R25, R21 ;  /* 0x0000001904157223 */ /* 0x010fc80000000015 */
[----:B0-----:R-:W-:Y:S02]  /*0570*/  FFMA R25, R22, R5, R21 ;  /* 0x0000000516197223 */ /* 0x001fe40000000015 */
[----:B------:R-:W-:Y:S04]  /*0580*/  LDS R21, [R15+0x410] ;  /* 0x000410000f157984 */ /* 0x000fe80000000800 */
[----:B------:R-:W0:Y:S01]  /*0590*/  LDS.64 R4, [R13+0x28] ;  /* 0x000028000d047984 */ /* 0x000e220000000a00 */
[----:B-1----:R-:W-:-:S03]  /*05a0*/  FFMA R19, R2, R19, R25 ;  /* 0x0000001302137223 */ /* 0x002fc60000000019 */
[----:B------:R-:W1:Y:S01]  /*05b0*/  LDS R22, [R15+0x478] ;  /* 0x000478000f167984 */ /* 0x000e620000000800 */
[----:B------:R-:W-:-:S03]  /*05c0*/  FFMA R25, R20, R3, R19 ;  /* 0x0000000314197223 */ /* 0x000fc60000000013 */
[----:B------:R-:W-:Y:S04]  /*05d0*/  LDS R19, [R15+0x4e0] ;  /* 0x0004e0000f137984 */ /* 0x000fe80000000800 */
[----:B------:R-:W4:Y:S04]  /*05e0*/  LDS.64 R2, [R13+0x30] ;  /* 0x000030000d027984 */ /* 0x000f280000000a00 */
[----:B------:R-:W5:Y:S01]  /*05f0*/  LDS R20, [R15+0x548] ;  /* 0x000548000f147984 */ /* 0x000f620000000800 */
[----:B--2---:R-:W-:-:S04]  /*0600*/  FFMA R23, R6, R23, R25 ;  /* 0x0000001706177223 */ /* 0x004fc80000000019 */
[----:B---3--:R-:W-:Y:S02]  /*0610*/  FFMA R25, R24, R7, R23 ;  /* 0x0000000718197223 */ /* 0x008fe40000000017 */
[----:B------:R-:W-:Y:S04]  /*0620*/  LDS R23, [R15+0x5b0] ;  /* 0x0005b0000f177984 */ /* 0x000fe80000000800 */
[----:B------:R-:W2:Y:S04]  /*0630*/  LDS.64 R6, [R13+0x38] ;  /* 0x000038000d067984 */ /* 0x000ea80000000a00 */
[----:B------:R-:W3:Y:S01]  /*0640*/  LDS R24, [R15+0x618] ;  /* 0x000618000f187984 */ /* 0x000ee20000000800 */
[----:B0-----:R-:W-:-:S04]  /*0650*/  FFMA R21, R4, R21, R25 ;  /* 0x0000001504157223 */ /* 0x001fc80000000019 */
[----:B-1----:R-:W-:Y:S02]  /*0660*/  FFMA R25, R22, R5, R21 ;  /* 0x0000000516197223 */ /* 0x002fe40000000015 */
[----:B------:R-:W-:Y:S04]  /*0670*/  LDS R21, [R15+0x680] ;  /* 0x000680000f157984 */ /* 0x000fe80000000800 */
[----:B------:R-:W0:Y:S01]  /*0680*/  LDS.64 R4, [R13+0x40] ;  /* 0x000040000d047984 */ /* 0x000e220000000a00 */
[----:B----4-:R-:W-:-:S03]  /*0690*/  FFMA R19, R2, R19, R25 ;  /* 0x0000001302137223 */ /* 0x010fc60000000019 */
[----:B------:R-:W1:Y:S01]  /*06a0*/  LDS R22, [R15+0x6e8] ;  /* 0x0006e8000f167984 */ /* 0x000e620000000800 */
[----:B-----5:R-:W-:-:S03]  /*06b0*/  FFMA R25, R20, R3, R19 ;  /* 0x0000000314197223 */ /* 0x020fc60000000013 */
        /* <DEDUP_REMOVED lines=19> */
[----:B---3--:R-:W-:-:S04]  /*07f0*/  FFMA R7, R24, R7, R19 ;  /* 0x0000000718077223 */ /* 0x008fc80000000013 */
[----:B0-----:R-:W-:-:S04]  /*0800*/  FFMA R7, R4, R21, R7 ;  /* 0x0000001504077223 */ /* 0x001fc80000000007 */
[----:B-1----:R-:W-:-:S04]  /*0810*/  FFMA R5, R22, R5, R7 ;  /* 0x0000000516057223 */ /* 0x002fc80000000007 */
[----:B----4-:R-:W-:-:S04]  /*0820*/  FFMA R5, R2, R25, R5 ;  /* 0x0000001902057223 */ /* 0x010fc80000000005 */
[----:B-----5:R-:W-:Y:S01]  /*0830*/  FFMA R19, R20, R3, R5 ;  /* 0x0000000314137223 */ /* 0x020fe20000000005 */
[----:B------:R-:W-:Y:S06]  /*0840*/  BAR.SYNC.DEFER_BLOCKING 0x0 ;  /* 0x0000000000007b1d */ /* 0x000fec0000010000 */
[----:B------:R-:W-:Y:S05]  /*0850*/  @P0 BRA `(.L_x_18) ;  /* 0xfffffff800a00947 */ /* 0x000fea000383ffff */
.L_x_17:
[----:B------:R-:W0:Y:S01]  /*0860*/  LDCU UR4, c[0x0][0x380] ;  /* 0x00007000ff0477ac */ /* 0x000e220008000800 */
[----:B------:R-:W-:-:S04]  /*0870*/  ISETP.GE.U32.AND P0, PT, R9, UR10, PT ;  /* 0x0000000a09007c0c */ /* 0x000fc8000bf06070 */
[----:B0-----:R-:W-:-:S13]  /*0880*/  ISETP.GE.U32.OR P0, PT, R18, UR4, P0 ;  /* 0x0000000412007c0c */ /* 0x001fda0008706470 */
[----:B------:R-:W-:Y:S05]  /*0890*/  @P0 EXIT ;  /* 0x000000000000094d */ /* 0x000fea0003800000 */
[----:B------:R-:W0:Y:S01]  /*08a0*/  LDC.64 R2, c[0x0][0x3a0] ;  /* 0x0000e800ff027b82 */ /* 0x000e220000000a00 */
[----:B------:R-:W-:-:S04]  /*08b0*/  IMAD R9, R18, UR10, R9 ;  /* 0x0000000a12097c24 */ /* 0x000fc8000f8e0209 */
[----:B0-----:R-:W-:-:S05]  /*08c0*/  IMAD.WIDE.U32 R2, R9, 0x4, R2 ;  /* 0x0000000409027825 */ /* 0x001fca00078e0002 */
[----:B------:R-:W-:Y:S01]  /*08d0*/  STG.E desc[UR6][R2.64], R19 ;  /* 0x0000001302007986 */ /* 0x000fe2000c101906 */
[----:B------:R-:W-:Y:S05]  /*08e0*/  EXIT ;  /* 0x000000000000794d */ /* 0x000fea0003800000 */
        .weak           $__internal_1_$__cuda_sm3x_div_rn_noftz_f32_slowpath
        .type           $__internal_1_$__cuda_sm3x_div_rn_noftz_f32_slowpath,@function
        .size           $__internal_1_$__cuda_sm3x_div_rn_noftz_f32_slowpath,(.L_x_34 - $__internal_1_$__cuda_sm3x_div_rn_noftz_f32_slowpath)
$__internal_1_$__cuda_sm3x_div_rn_noftz_f32_slowpath:
[----:B------:R-:W-:Y:S02]  /*08f0*/  SHF.R.U32.HI R3, RZ, 0x17, R2 ;  /* 0x00000017ff037819 */ /* 0x000fe40000011602 */
[----:B------:R-:W-:Y:S02]  /*0900*/  MOV R5, R2 ;  /* 0x0000000200057202 */ /* 0x000fe40000000f00 */
[----:B------:R-:W-:-:S05]  /*0910*/  LOP3.LUT R3, R3, 0xff, RZ, 0xc0, !PT ;  /* 0x000000ff03037812 */ /* 0x000fca00078ec0ff */
[----:B------:R-:W-:-:S05]  /*0920*/  VIADD R7, R3, 0xffffffff ;  /* 0xffffffff03077836 */ /* 0x000fca0000000000 */
[----:B------:R-:W-:-:S13]  /*0930*/  ISETP.GT.U32.OR P0, PT, R7, 0xfd, !PT ;  /* 0x000000fd0700780c */ /* 0x000fda0007f04470 */
[----:B------:R-:W-:Y:S01]  /*0940*/  @!P0 IMAD.MOV.U32 R6, RZ, RZ, RZ ;  /* 0x000000ffff068224 */ /* 0x000fe200078e00ff */
[----:B------:R-:W-:Y:S06]  /*0950*/  @!P0 BRA `(.L_x_19) ;  /* 0x00000000003c8947 */ /* 0x000fec0003800000 */
[----:B------:R-:W-:-:S13]  /*0960*/  FSETP.GTU.FTZ.AND P0, PT, |R2|, +INF , PT ;  /* 0x7f8000000200780b */ /* 0x000fda0003f1c200 */
[----:B------:R-:W-:Y:S05]  /*0970*/  @P0 BRA `(.L_x_20) ;  /* 0x0000000400280947 */ /* 0x000fea0003800000 */
[----:B------:R-:W-:-:S05]  /*0980*/  HFMA2 R6, -RZ, RZ, 2.90625, 0 ;  /* 0x41d00000ff067431 */ /* 0x000fca00000001ff */
[----:B------:R-:W-:-:S13]  /*0990*/  LOP3.LUT P0, RZ, R6, 0x7fffffff, R5, 0xc8, !PT ;  /* 0x7fffffff06ff7812 */ /* 0x000fda000780c805 */
[----:B------:R-:W-:Y:S05]  /*09a0*/  @!P0 BRA `(.L_x_21) ;  /* 0x0000000400148947 */ /* 0x000fea0003800000 */
[----:B------:R-:W-:-:S13]  /*09b0*/  LOP3.LUT P0, RZ, R5, 0x7fffffff, RZ, 0xc0, !PT ;  /* 0x7fffffff05ff7812 */ /* 0x000fda000780c0ff */
[----:B------:R-:W-:Y:S05]  /*09c0*/  @!P0 BRA `(.L_x_22) ;  /* 0x0000000400048947 */ /* 0x000fea0003800000 */
[----:B------:R-:W-:Y:S02]  /*09d0*/  FSETP.NEU.FTZ.AND P0, PT, |R2|, +INF , PT ;  /* 0x7f8000000200780b */ /* 0x000fe40003f1d200 */
[----:B------:R-:W-:-:S04]  /*09e0*/  LOP3.LUT P1, RZ, R6, 0x7fffffff, RZ, 0xc0, !PT ;  /* 0x7fffffff06ff7812 */ /* 0x000fc8000782c0ff */
[----:B------:R-:W-:-:S13]  /*09f0*/  PLOP3.LUT P0, PT, P0, P1, PT, 0x2f, 0xf2 ;  /* 0x0000000000f2781c */ /* 0x000fda0000702577 */
[----:B------:R-:W-:Y:S05]  /*0a00*/  @P0 BRA `(.L_x_23) ;  /* 0x0000000000e80947 */ /* 0x000fea0003800000 */
[----:B------:R-:W-:-:S13]  /*0a10*/  ISETP.GE.AND P0, PT, R7, RZ, PT ;  /* 0x000000ff0700720c */ /* 0x000fda0003f06270 */
[----:B------:R-:W-:Y:S01]  /*0a20*/  @P0 MOV R6, RZ ;  /* 0x000000ff00060202 */ /* 0x000fe20000000f00 */
[----:B------:R-:W-:Y:S01]  /*0a30*/  @!P0 FFMA R5, R2, 1.84467440737095516160e+19, RZ ;  /* 0x5f80000002058823 */ /* 0x000fe200000000ff */
[----:B------:R-:W-:-:S07]  /*0a40*/  @!P0 IMAD.MOV.U32 R6, RZ, RZ, -0x40 ;  /* 0xffffffc0ff068424 */ /* 0x000fce00078e00ff */
.L_x_19:
[----:B------:R-:W-:Y:S01]  /*0a50*/  UMOV UR4, 0x41d00000 ;  /* 0x41d0000000047882 */ /* 0x000fe20000000000 */
[----:B------:R-:W-:Y:S01]  /*0a60*/  IADD3 R3, PT, PT, R3, -0x7f, RZ ;  /* 0xffffff8103037810 */ /* 0x000fe20007ffe0ff */
[----:B------:R-:W-:-:S03]  /*0a70*/  UIADD3 UR4, UPT, UPT, UR4, -0x2000000, URZ ;  /* 0xfe00000004047890 */ /* 0x000fc6000fffe0ff */
[----:B------:R-:W-:Y:S01]  /*0a80*/  IADD3 R6, PT, PT, R6, -0x4, R3 ;  /* 0xfffffffc06067810 */ /* 0x000fe20007ffe003 */
[----:B------:R-:W-:Y:S02]  /*0a90*/  IMAD R2, R3, -0x800000, R5 ;  /* 0xff80000003027824 */ /* 0x000fe400078e0205 */
[----:B------:R-:W-:-:S03]  /*0aa0*/  FADD.FTZ R11, -RZ, -UR4 ;  /* 0x80000004ff0b7e21 */ /* 0x000fc60008010100 */
[----:B------:R-:W0:Y:S02]  /*0ab0*/  MUFU.RCP R7, UR4 ;  /* 0x0000000400077d08 */ /* 0x000e240008001000 */
        /* <DEDUP_REMOVED lines=21> */
[-CC-:B------:R-:W-:Y:S01]  /*0c10*/  FFMA.RM R6, R7, R11.reuse, R8.reuse ;  /* 0x0000000b07067223 */ /* 0x180fe20000004008 */
[C---:B------:R-:W-:Y:S02]  /*0c20*/  ISETP.NE.AND P2, PT, R12.reuse, RZ, PT ;  /* 0x000000ff0c00720c */ /* 0x040fe40003f45270 */
[C---:B------:R-:W-:Y:S02]  /*0c30*/  ISETP.NE.AND P1, PT, R12.reuse, RZ, PT ;  /* 0x000000ff0c00720c */ /* 0x040fe40003f25270 */
[----:B------:R-:W-:Y:S01]  /*0c40*/  LOP3.LUT R5, R3, 0x7fffff, RZ, 0xc0, !PT ;  /* 0x007fffff03057812 */ /* 0x000fe200078ec0ff */
[----:B------:R-:W-:Y:S01]  /*0c50*/  FFMA.RP R3, R7, R11, R8 ;  /* 0x0000000b07037223 */ /* 0x000fe20000008008 */
[----:B------:R-:W-:Y:S02]  /*0c60*/  IADD3 R8, PT, PT, R12, 0x20, RZ ;  /* 0x000000200c087810 */ /* 0x000fe40007ffe0ff */
[----:B------:R-:W-:-:S02]  /*0c70*/  LOP3.LUT R5, R5, 0x800000, RZ, 0xfc, !PT ;  /* 0x0080000005057812 */ /* 0x000fc400078efcff */
[----:B------:R-:W-:Y:S02]  /*0c80*/  IADD3 R7, PT, PT, -R12, RZ, RZ ;  /* 0x000000ff0c077210 */ /* 0x000fe40007ffe1ff */
[----:B------:R-:W-:Y:S02]  /*0c90*/  SHF.L.U32 R8, R5, R8, RZ ;  /* 0x0000000805087219 */ /* 0x000fe400000006ff */
[----:B------:R-:W-:Y:S02]  /*0ca0*/  FSETP.NEU.FTZ.AND P0, PT, R3, R6, PT ;  /* 0x000000060300720b */ /* 0x000fe40003f1d000 */
[----:B------:R-:W-:Y:S02]  /*0cb0*/  SEL R6, R7, RZ, P2 ;  /* 0x000000ff07067207 */ /* 0x000fe40001000000 */
[----:B------:R-:W-:Y:S02]  /*0cc0*/  ISETP.NE.AND P1, PT, R8, RZ, P1 ;  /* 0x000000ff0800720c */ /* 0x000fe40000f25270 */
[----:B------:R-:W-:-:S02]  /*0cd0*/  SHF.R.U32.HI R6, RZ, R6, R5 ;  /* 0x00000006ff067219 */ /* 0x000fc40000011605 */
[----:B------:R-:W-:Y:S02]  /*0ce0*/  PLOP3.LUT P0, PT, P0, P1, PT, 0xf8, 0x8f ;  /* 0x00000000008f781c */ /* 0x000fe40000703f70 */
[----:B------:R-:W-:Y:S02]  /*0cf0*/  SHF.R.U32.HI R8, RZ, 0x1, R6 ;  /* 0x00000001ff087819 */ /* 0x000fe40000011606 */
[----:B------:R-:W-:-:S04]  /*0d00*/  SEL R3, RZ, 0x1, !P0 ;  /* 0x00000001ff037807 */ /* 0x000fc80004000000 */
[----:B------:R-:W-:-:S04]  /*0d10*/  LOP3.LUT R3, R3, 0x1, R8, 0xf8, !PT ;  /* 0x0000000103037812 */ /* 0x000fc800078ef808 */
[----:B------:R-:W-:-:S05]  /*0d20*/  LOP3.LUT R3, R3, R6, RZ, 0xc0, !PT ;  /* 0x0000000603037212 */ /* 0x000fca00078ec0ff */
[----:B------:R-:W-:-:S05]  /*0d30*/  IMAD.IADD R3, R8, 0x1, R3 ;  /* 0x0000000108037824 */ /* 0x000fca00078e0203 */
[----:B------:R-:W-:Y:S01]  /*0d40*/  LOP3.LUT R2, R3, R2, RZ, 0xfc, !PT ;  /* 0x0000000203027212 */ /* 0x000fe200078efcff */
[----:B------:R-:W-:Y:S06]  /*0d50*/  BRA `(.L_x_26) ;  /* 0x0000000000347947 */ /* 0x000fec0003800000 */
.L_x_25:
[----:B------:R-:W-:-:S04]  /*0d60*/  LOP3.LUT R2, R2, 0x80000000, RZ, 0xc0, !PT ;  /* 0x8000000002027812 */ /* 0x000fc800078ec0ff */
[----:B------:R-:W-:Y:S01]  /*0d70*/  LOP3.LUT R2, R2, 0x7f800000, RZ, 0xfc, !PT ;  /* 0x7f80000002027812 */ /* 0x000fe200078efcff */
[----:B------:R-:W-:Y:S06]  /*0d80*/  BRA `(.L_x_26) ;  /* 0x0000000000287947 */ /* 0x000fec0003800000 */
.L_x_24:
[----:B------:R-:W-:Y:S01]  /*0d90*/  LEA R2, R6, R2, 0x17 ;  /* 0x0000000206027211 */ /* 0x000fe200078eb8ff */
[----:B------:R-:W-:Y:S06]  /*0da0*/  BRA `(.L_x_26) ;  /* 0x0000000000207947 */ /* 0x000fec0003800000 */
.L_x_23:
[----:B------:R-:W-:-:S04]  /*0db0*/  LOP3.LUT R2, R6, 0x80000000, R5, 0x48, !PT ;  /* 0x8000000006027812 */ /* 0x000fc800078e4805 */
[----:B------:R-:W-:Y:S01]  /*0dc0*/  LOP3.LUT R2, R2, 0x7f800000, RZ, 0xfc, !PT ;  /* 0x7f80000002027812 */ /* 0x000fe200078efcff */
[----:B------:R-:W-:Y:S06]  /*0dd0*/  BRA `(.L_x_26) ;  /* 0x0000000000147947 */ /* 0x000fec0003800000 */
.L_x_22:
[----:B------:R-:W-:Y:S01]  /*0de0*/  LOP3.LUT R2, R6, 0x80000000, R5, 0x48, !PT ;  /* 0x8000000006027812 */ /* 0x000fe200078e4805 */
[----:B------:R-:W-:Y:S06]  /*0df0*/  BRA `(.L_x_26) ;  /* 0x00000000000c7947 */ /* 0x000fec0003800000 */
.L_x_21:
[----:B------:R-:W0:Y:S01]  /*0e00*/  MUFU.RSQ R2, -QNAN ;  /* 0xffc0000000027908 */ /* 0x000e220000001400 */
[----:B------:R-:W-:Y:S05]  /*0e10*/  BRA `(.L_x_26) ;  /* 0x0000000000047947 */ /* 0x000fea0003800000 */
.L_x_20:
[----:B------:R-:W-:-:S07]  /*0e20*/  FADD.FTZ R2, R2, 26 ;  /* 0x41d0000002027421 */ /* 0x000fce0000010000 */
.L_x_26:
[----:B------:R-:W-:-:S04]  /*0e30*/  HFMA2 R5, -RZ, RZ, 0, 0 ;  /* 0x00000000ff057431 */ /* 0x000fc800000001ff */
[----:B0-----:R-:W-:Y:S05]  /*0e40*/  RET.REL.NODEC R4 `(_Z28matrixMulKernel_tiled_staticiiiPKfS0_Pf) ;  /* 0xfffffff0046c7950 */ /* 0x001fea0003c3ffff */
.L_x_27:
        /* <DEDUP_REMOVED lines=11> */
.L_x_34:


//--------------------- .text._Z31matrixMulKernel_1thread1elementiiiPKfS0_Pf --------------------------
	.section	.text._Z31matrixMulKernel_1thread1elementiiiPKfS0_Pf,"ax",@progbits
	.align	128
        .global         _Z31matrixMulKernel_1thread1elementiiiPKfS0_Pf
        .type           _Z31matrixMulKernel_1thread1elementiiiPKfS0_Pf,@function
        .size           _Z31matrixMulKernel_1thread1elementiiiPKfS0_Pf,(.L_x_37 - _Z31matrixMulKernel_1thread1elementiiiPKfS0_Pf)
        .other          _Z31matrixMulKernel_1thread1elementiiiPKfS0_Pf,@"STO_CUDA_ENTRY STV_DEFAULT"
_Z31matrixMulKernel_1thread1elementiiiPKfS0_Pf:
.text._Z31matrixMulKernel_1thread1elementiiiPKfS0_Pf:
[----:B------:R-:W-:Y:S01]  /*0000*/  LDC R1, c[0x0][0x37c] ;  /* 0x0000df00ff017b82 */ /* 0x000fe20000000800 */
[----:B------:R-:W0:Y:S07]  /*0010*/  S2R R7, SR_TID.X ;  /* 0x0000000000077919 */ /* 0x000e2e0000002100 */
[----:B------:R-:W1:Y:S01]  /*0020*/  S2UR UR4, SR_CTAID.X ;  /* 0x00000000000479c3 */ /* 0x000e620000002500 */
[----:B------:R-:W2:Y:S01]  /*0030*/  LDCU UR7, c[0x0][0x380] ;  /* 0x00007000ff0777ac */ /* 0x000ea20008000800 */
[----:B------:R-:W3:Y:S06]  /*0040*/  S2R R5, SR_TID.Y ;  /* 0x0000000000057919 */ /* 0x000eec0000002200 */
[----:B------:R-:W3:Y:S01]  /*0050*/  LDC R2, c[0x0][0x364] ;  /* 0x0000d900ff027b82 */ /* 0x000ee20000000800 */
[----:B------:R-:W1:Y:S07]  /*0060*/  LDCU UR5, c[0x0][0x360] ;  /* 0x00006c00ff0577ac */ /* 0x000e6e0008000800 */
[----:B------:R-:W3:Y:S08]  /*0070*/  S2UR UR6, SR_CTAID.Y ;  /* 0x00000000000679c3 */ /* 0x000ef00000002600 */
[----:B------:R-:W4:Y:S01]  /*0080*/  LDC R0, c[0x0][0x388] ;  /* 0x0000e200ff007b82 */ /* 0x000f220000000800 */
[----:B-1----:R-:W-:-:S06]  /*0090*/  UIMAD UR4, UR4, UR5, URZ ;  /* 0x00000005040472a4 */ /* 0x002fcc000f8e02ff */
[----:B0-----:R-:W-:Y:S01]  /*00a0*/  IADD3 R3, PT, PT, R7, UR4, RZ ;  /* 0x0000000407037c10 */ /* 0x001fe2000fffe0ff */
[----:B---3--:R-:W-:-:S03]  /*00b0*/  IMAD R2, R2, UR6, R5 ;  /* 0x0000000602027c24 */ /* 0x008fc6000f8e0205 */
[----:B----4-:R-:W-:-:S04]  /*00c0*/  ISETP.GE.U32.AND P0, PT, R3, R0, PT ;  /* 0x000000000300720c */ /* 0x010fc80003f06070 */
[----:B--2---:R-:W-:-:S13]  /*00d0*/  ISETP.GE.U32.OR P0, PT, R2, UR7, P0 ;  /* 0x0000000702007c0c */ /* 0x004fda0008706470 */
[----:B------:R-:W-:Y:S05]  /*00e0*/  @P0 EXIT ;  /* 0x000000000000094d */ /* 0x000fea0003800000 */
[----:B------:R-:W0:Y:S01]  /*00f0*/  LDC R5, c[0x0][0x384] ;  /* 0x0000e100ff057b82 */ /* 0x000e220000000800 */
[----:B------:R-:W1:Y:S01]  /*0100*/  LDCU.64 UR6, c[0x0][0x358] ;  /* 0x00006b00ff0677ac */ /* 0x000e620008000a00 */
[----:B------:R-:W-:Y:S01]  /*0110*/  HFMA2 R12, -RZ, RZ, 0, 0 ;  /* 0x00000000ff0c7431 */ /* 0x000fe200000001ff */
[----:B0-----:R-:W-:-:S13]  /*0120*/  ISETP.NE.AND P0, PT, R5, RZ, PT ;  /* 0x000000ff0500720c */ /* 0x001fda0003f05270 */
[----:B-1----:R-:W-:Y:S05]  /*0130*/  @!P0 BRA `(.L_x_28) ;  /* 0x0000000800448947 */ /* 0x002fea0003800000 */
[C---:B------:R-:W-:Y:S02]  /*0140*/  ISETP.GE.U32.AND P1, PT, R5.reuse, 0x8, PT ;  /* 0x000000080500780c */ /* 0x040fe40003f26070 */
[----:B------:R-:W-:Y:S02]  /*0150*/  LOP3.LUT R4, R5, 0x7, RZ, 0xc0, !PT ;  /* 0x0000000705047812 */ /* 0x000fe400078ec0ff */
[----:B------:R-:W-:Y:S02]  /*0160*/  MOV R12, RZ ;  /* 0x000000ff000c7202 */ /* 0x000fe40000000f00 */
[----:B------:R-:W-:Y:S02]  /*0170*/  ISETP.NE.AND P0, PT, R4, RZ, PT ;  /* 0x000000ff0400720c */ /* 0x000fe40003f05270 */
[----:B------:R-:W-:-:S05]  /*0180*/  MOV R6, RZ ;  /* 0x000000ff00067202 */ /* 0x000fca0000000f00 */
[----:B------:R-:W-:Y:S06]  /*0190*/  @!P1 BRA `(.L_x_29) ;  /* 0x0000000400249947 */ /* 0x000fec0003800000 */
[----:B------:R-:W-:Y:S01]  /*01a0*/  LOP3.LUT R6, R5, 0xfffffff8, RZ, 0xc0, !PT ;  /* 0xfffffff805067812 */ /* 0x000fe200078ec0ff */
[C---:B------:R-:W-:Y:S01]  /*01b0*/  IMAD R11, R0.reuse, 0x3, R3 ;  /* 0x00000003000b7824 */ /* 0x040fe200078e0203 */
[C---:B------:R-:W-:Y:S01]  /*01c0*/  IADD3 R7, PT, PT, R0.reuse, UR4, R7 ;  /* 0x0000000400077c10 */ /* 0x040fe2000fffe007 */
[C-C-:B------:R-:W-:Y:S01]  /*01d0*/  IMAD R15, R0.reuse, 0x5, R3.reuse ;  /* 0x00000005000f7824 */ /* 0x140fe200078e0203 */
[CC--:B------:R-:W-:Y:S01]  /*01e0*/  LEA R9, R0.reuse, R3.reuse, 0x1 ;  /* 0x0000000300097211 */ /* 0x0c0fe200078e08ff */
[C-C-:B------:R-:W-:Y:S01]  /*01f0*/  IMAD R25, R0.reuse, 0x6, R3.reuse ;  /* 0x0000000600197824 */ /* 0x140fe200078e0203 */
[C---:B------:R-:W-:Y:S01]  /*0200*/  LEA R13, R0.reuse, R3, 0x2 ;  /* 0x00000003000d7211 */ /* 0x040fe200078e10ff */
[----:B------:R-:W-:Y:S01]  /*0210*/  IMAD R27, R0, 0x7, R3 ;  /* 0x00000007001b7824 */ /* 0x000fe200078e0203 */
[----:B------:R-:W-:Y:S01]  /*0220*/  MOV R12, RZ ;  /* 0x000000ff000c7202 */ /* 0x000fe20000000f00 */
[----:B------:R-:W-:Y:S01]  /*0230*/  IMAD R8, R2, R5, 0x3 ;  /* 0x0000000302087424 */ /* 0x000fe200078e0205 */
[----:B------:R-:W-:-:S02]  /*0240*/  MOV R29, R3 ;  /* 0x00000003001d7202 */ /* 0x000fc40000000f00 */
[----:B------:R-:W-:-:S07]  /*0250*/  IADD3 R10, PT, PT, -R6, RZ, RZ ;  /* 0x000000ff060a7210 */ /* 0x000fce0007ffe1ff */
.L_x_30:
[----:B------:R-:W0:Y:S01]  /*0260*/  LDC.64 R20, c[0x0][0x390] ;  /* 0x0000e400ff147b82 */ /* 0x000e220000000a00 */
[----:B------:R-:W-:-:S07]  /*0270*/  IADD3 R23, PT, PT, R8, -0x3, RZ ;  /* 0xfffffffd08177810 */ /* 0x000fce0007ffe0ff */
[----:B------:R-:W1:Y:S01]  /*0280*/  LDC.64 R16, c[0x0][0x398] ;  /* 0x0000e600ff107b82 */ /* 0x000e620000000a00 */
[----:B0-----:R-:W-:-:S06]  /*0290*/  IMAD.WIDE.U32 R22, R23, 0x4, R20 ;  /* 0x0000000417167825 */ /* 0x001fcc00078e0014 */
[----:B------:R-:W2:Y:S01]  /*02a0*/  LDG.E R23, desc[UR6][R22.64] ;  /* 0x0000000616177981 */ /* 0x000ea2000c1e1900 */
[----:B-1----:R-:W-:-:S06]  /*02b0*/  IMAD.WIDE.U32 R18, R29, 0x4, R16 ;  /* 0x000000041d127825 */ /* 0x002fcc00078e0010 */
[----:B------:R-:W2:Y:S01]  /*02c0*/  LDG.E R18, desc[UR6][R18.64] ;  /* 0x0000000612127981 */ /* 0x000ea2000c1e1900 */
[C---:B------:R-:W-:Y:S02]  /*02d0*/  IADD3 R14, PT, PT, R8.reuse, -0x2, RZ ;  /* 0xfffffffe080e7810 */ /* 0x040fe40007ffe0ff */
[----:B------:R-:W-:Y:S01]  /*02e0*/  IADD3 R24, PT, PT, R8, -0x1, RZ ;  /* 0xffffffff08187810 */ /* 0x000fe20007ffe0ff */
[----:B--2---:R-:W-:Y:S02]  /*02f0*/  FFMA R12, R23, R18, R12 ;  /* 0x00000012170c7223 */ /* 0x004fe4000000000c */
[----:B------:R-:W-:-:S04]  /*0300*/  IMAD.WIDE.U32 R18, R14, 0x4, R20 ;  /* 0x000000040e127825 */ /* 0x000fc800078e0014 */
[----:B------:R-:W-:Y:S01]  /*0310*/  IMAD.WIDE.U32 R22, R7, 0x4, R16 ;  /* 0x0000000407167825 */ /* 0x000fe200078e0010 */
[----:B------:R0:W2:Y:S04]  /*0320*/  LDG.E R14, desc[UR6][R18.64] ;  /* 0x00000006120e7981 */ /* 0x0000a8000c1e1900 */
[----:B------:R1:W2:Y:S01]  /*0330*/  LDG.E R26, desc[UR6][R22.64] ;  /* 0x00000006161a7981 */ /* 0x0002a2000c1e1900 */
[----:B0-----:R-:W-:-:S04]  /*0340*/  IMAD.WIDE.U32 R18, R24, 0x4, R20 ;  /* 0x0000000418127825 */ /* 0x001fc800078e0014 */
[----:B-1----:R-:W-:Y:S01]  /*0350*/  IMAD.WIDE.U32 R22, R9, 0x4, R16 ;  /* 0x0000000409167825 */ /* 0x002fe200078e0010 */
[----:B------:R0:W3:Y:S04]  /*0360*/  LDG.E R24, desc[UR6][R18.64] ;  /* 0x0000000612187981 */ /* 0x0000e8000c1e1900 */
[----:B------:R1:W3:Y:S01]  /*0370*/  LDG.E R28, desc[UR6][R22.64] ;  /* 0x00000006161c7981 */ /* 0x0002e2000c1e1900 */
[----:B0-----:R-:W-:-:S04]  /*0380*/  IMAD.WIDE.U32 R18, R8, 0x4, R20 ;  /* 0x0000000408127825 */ /* 0x001fc800078e0014 */
[----:B-1----:R-:W-:-:S04]  /*0390*/  IMAD.WIDE.U32 R22, R11, 0x4, R16 ;  /* 0x000000040b167825 */ /* 0x002fc800078e0010 */
[----:B--2---:R-:W-:Y:S02]  /*03a0*/  FFMA R12, R14, R26, R12 ;  /* 0x0000001a0e0c7223 */ /* 0x004fe4000000000c */
[----:B------:R-:W2:Y:S04]  /*03b0*/  LDG.E R14, desc[UR6][R18.64] ;  /* 0x00000006120e7981 */ /* 0x000ea8000c1e1900 */
[----:B------:R0:W2:Y:S01]  /*03c0*/  LDG.E R26, desc[UR6][R22.64] ;  /* 0x00000006161a7981 */ /* 0x0000a2000c1e1900 */
[----:B---3--:R-:W-:Y:S01]  /*03d0*/  FFMA R12, R24, R28, R12 ;  /* 0x0000001c180c7223 */ /* 0x008fe2000000000c */
[----:B------:R-:W-:Y:S01]  /*03e0*/  IADD3 R24, PT, PT, R8, 0x1, RZ ;  /* 0x0000000108187810 */ /* 0x000fe20007ffe0ff */
[----:B0-----:R-:W-:-:S04]  /*03f0*/  IMAD.WIDE.U32 R22, R13, 0x4, R16 ;  /* 0x000000040d167825 */ /* 0x001fc800078e0010 */
[----:B------:R-:W-:Y:S01]  /*0400*/  IMAD.WIDE.U32 R18, R24, 0x4, R20 ;  /* 0x0000000418127825 */ /* 0x000fe200078e0014 */
[----:B------:R-:W3:Y:S04]  /*0410*/  LDG.E R28, desc[UR6][R22.64] ;  /* 0x00000006161c7981 */ /* 0x000ee8000c1e1900 */
[----:B------:R0:W3:Y:S01]  /*0420*/  LDG.E R24, desc[UR6][R18.64] ;  /* 0x0000000612187981 */ /* 0x0000e2000c1e1900 */
[----:B--2---:R-:W-:Y:S01]  /*0430*/  FFMA R12, R14, R26, R12 ;  /* 0x0000001a0e0c7223 */ /* 0x004fe2000000000c */
[C---:B------:R-:W-:Y:S02]  /*0440*/  IADD3 R26, PT, PT, R8.reuse, 0x3, RZ ;  /* 0x00000003081a7810 */ /* 0x040fe40007ffe0ff */
[----:B------:R-:W-:-:S03]  /*0450*/  IADD3 R14, PT, PT, R8, 0x2, RZ ;  /* 0x00000002080e7810 */ /* 0x000fc60007ffe0ff */
[----:B0-----:R-:W-:Y:S01]  /*0460*/  IMAD.WIDE.U32 R18, R26, 0x4, R20 ;  /* 0x000000041a127825 */ /* 0x001fe200078e0014 */
[----:B------:R-:W-:-:S03]  /*0470*/  IADD3 R26, PT, PT, R8, 0x4, RZ ;  /* 0x00000004081a7810 */ /* 0x000fc60007ffe0ff */
[--C-:B------:R-:W-:Y:S02]  /*0480*/  IMAD.WIDE.U32 R22, R14, 0x4, R20.reuse ;  /* 0x000000040e167825 */ /* 0x100fe400078e0014 */
[----:B------:R0:W2:Y:S02]  /*0490*/  LDG.E R14, desc[UR6][R18.64] ;  /* 0x00000006120e7981 */ /* 0x0000a4000c1e1900 */
[----:B------:R-:W-:-:S04]  /*04a0*/  IMAD.WIDE.U32 R20, R26, 0x4, R20 ;  /* 0x000000041a147825 */ /* 0x000fc800078e0014 */
[----:B---3--:R-:W-:Y:S02]  /*04b0*/  FFMA R12, R24, R28, R12 ;  /* 0x0000001c180c7223 */ /* 0x008fe4000000000c */
[----:B------:R-:W3:Y:S01]  /*04c0*/  LDG.E R21, desc[UR6][R20.64] ;  /* 0x0000000614157981 */ /* 0x000ee2000c1e1900 */
[----:B0-----:R-:W-:-:S03]  /*04d0*/  IMAD.WIDE.U32 R18, R15, 0x4, R16 ;  /* 0x000000040f127825 */ /* 0x001fc600078e0010 */
[----:B------:R0:W4:Y:S04]  /*04e0*/  LDG.E R24, desc[UR6][R22.64] ;  /* 0x0000000616187981 */ /* 0x000128000c1e1900 */
[----:B------:R-:W4:Y:S01]  /*04f0*/  LDG.E R26, desc[UR6][R18.64] ;  /* 0x00000006121a7981 */ /* 0x000f22000c1e1900 */
[----:B0-----:R-:W-:-:S04]  /*0500*/  IMAD.WIDE.U32 R22, R25, 0x4, R16 ;  /* 0x0000000419167825 */ /* 0x001fc800078e0010 */
[----:B------:R-:W-:Y:S01]  /*0510*/  IMAD.WIDE.U32 R16, R27, 0x4, R16 ;  /* 0x000000041b107825 */ /* 0x000fe200078e0010 */
[----:B------:R-:W2:Y:S05]  /*0520*/  LDG.E R28, desc[UR6][R22.64] ;  /* 0x00000006161c7981 */ /* 0x000eaa000c1e1900 */
[----:B------:R-:W3:Y:S01]  /*0530*/  LDG.E R16, desc[UR6][R16.64] ;  /* 0x0000000610107981 */ /* 0x000ee2000c1e1900 */
[----:B------:R-:W-:-:S04]  /*0540*/  IADD3 R10, PT, PT, R10, 0x8, RZ ;  /* 0x000000080a0a7810 */ /* 0x000fc80007ffe0ff */
[----:B------:R-:W-:Y:S02]  /*0550*/  ISETP.NE.AND P1, PT, R10, RZ, PT ;  /* 0x000000ff0a00720c */ /* 0x000fe40003f25270 */
[----:B------:R-:W-:Y:S02]  /*0560*/  IADD3 R8, PT, PT, R8, 0x8, RZ ;  /* 0x0000000808087810 */ /* 0x000fe40007ffe0ff */
[C---:B------:R-:W-:Y:S02]  /*0570*/  LEA R7, R0.reuse, R7, 0x3 ;  /* 0x0000000700077211 */ /* 0x040fe400078e18ff */
[C---:B------:R-:W-:Y:S02]  /*0580*/  LEA R9, R0.reuse, R9, 0x3 ;  /* 0x0000000900097211 */ /* 0x040fe400078e18ff */
[C---:B------:R-:W-:Y:S02]  /*0590*/  LEA R11, R0.reuse, R11, 0x3 ;  /* 0x0000000b000b7211 */ /* 0x040fe400078e18ff */
[----:B------:R-:W-:-:S02]  /*05a0*/  LEA R13, R0, R13, 0x3 ;  /* 0x0000000d000d7211 */ /* 0x000fc400078e18ff */
[C---:B------:R-:W-:Y:S02]  /*05b0*/  LEA R15, R0.reuse, R15, 0x3 ;  /* 0x0000000f000f7211 */ /* 0x040fe400078e18ff */
[C---:B------:R-:W-:Y:S02]  /*05c0*/  LEA R25, R0.reuse, R25, 0x3 ;  /* 0x0000001900197211 */ /* 0x040fe400078e18ff */
[C---:B------:R-:W-:Y:S02]  /*05d0*/  LEA R27, R0.reuse, R27, 0x3 ;  /* 0x0000001b001b7211 */ /* 0x040fe400078e18ff */
[----:B------:R-:W-:Y:S01]  /*05e0*/  LEA R29, R0, R29, 0x3 ;  /* 0x0000001d001d7211 */ /* 0x000fe200078e18ff */
[----:B----4-:R-:W-:-:S04]  /*05f0*/  FFMA R12, R24, R26, R12 ;  /* 0x0000001a180c7223 */ /* 0x010fc8000000000c */
[----:B--2---:R-:W-:-:S04]  /*0600*/  FFMA R12, R14, R28, R12 ;  /* 0x0000001c0e0c7223 */ /* 0x004fc8000000000c */
[----:B---3--:R-:W-:Y:S01]  /*0610*/  FFMA R12, R21, R16, R12 ;  /* 0x00000010150c7223 */ /* 0x008fe2000000000c */
[----:B------:R-:W-:Y:S06]  /*0620*/  @P1 BRA `(.L_x_30) ;  /* 0xfffffffc000c1947 */ /* 0x000fec000383ffff */
.L_x_29:
[----:B------:R-:W-:Y:S05]  /*0630*/  @!P0 BRA `(.L_x_28) ;  /* 0x0000000400048947 */ /* 0x000fea0003800000 */
[----:B------:R-:W-:Y:S02]  /*0640*/  ISETP.GE.U32.AND P0, PT, R4, 0x4, PT ;  /* 0x000000040400780c */ /* 0x000fe40003f06070 */
[----:B------:R-:W-:-:S04]  /*0650*/  LOP3.LUT R13, R5, 0x3, RZ, 0xc0, !PT ;  /* 0x00000003050d7812 */ /* 0x000fc800078ec0ff */
[----:B------:R-:W-:-:S07]  /*0660*/  ISETP.NE.AND P1, PT, R13, RZ, PT ;  /* 0x000000ff0d00720c */ /* 0x000fce0003f25270 */
[----:B------:R-:W-:Y:S06]  /*0670*/  @!P0 BRA `(.L_x_31) ;  /* 0x00000000007c8947 */ /* 0x000fec0003800000 */
[----:B------:R-:W0:Y:S01]  /*0680*/  LDC.64 R8, c[0x0][0x398] ;  /* 0x0000e600ff087b82 */ /* 0x000e220000000a00 */
[----:B------:R-:W-:Y:S02]  /*0690*/  IMAD R15, R2, R5, R6 ;  /* 0x00000005020f7224 */ /* 0x000fe400078e0206 */
[----:B------:R-:W-:-:S03]  /*06a0*/  IMAD R17, R6, R0, R3 ;  /* 0x0000000006117224 */ /* 0x000fc600078e0203 */
[C---:B------:R-:W-:Y:S02]  /*06b0*/  IADD3 R23, PT, PT, R15.reuse, 0x1, RZ ;  /* 0x000000010f177810 */ /* 0x040fe40007ffe0ff */
[----:B------:R-:W1:Y:S01]  /*06c0*/  LDC.64 R10, c[0x0][0x390] ;  /* 0x0000e400ff0a7b82 */ /* 0x000e620000000a00 */
[C---:B------:R-:W-:Y:S02]  /*06d0*/  IADD3 R27, PT, PT, R15.reuse, 0x2, RZ ;  /* 0x000000020f1b7810 */ /* 0x040fe40007ffe0ff */
[----:B------:R-:W-:Y:S01]  /*06e0*/  IADD3 R4, PT, PT, R15, 0x3, RZ ;  /* 0x000000030f047810 */ /* 0x000fe20007ffe0ff */
[C---:B0-----:R-:W-:Y:S01]  /*06f0*/  IMAD.WIDE.U32 R20, R17.reuse, 0x4, R8 ;  /* 0x0000000411147825 */ /* 0x041fe200078e0008 */
[----:B------:R-:W-:-:S04]  /*0700*/  IADD3 R17, PT, PT, R17, R0, RZ ;  /* 0x0000000011117210 */ /* 0x000fc80007ffe0ff */
[-C--:B------:R-:W-:Y:S01]  /*0710*/  IADD3 R29, PT, PT, R17, R0.reuse, RZ ;  /* 0x00000000111d7210 */ /* 0x080fe20007ffe0ff */
[--C-:B-1----:R-:W-:Y:S01]  /*0720*/  IMAD.WIDE.U32 R24, R15, 0x4, R10.reuse ;  /* 0x000000040f187825 */ /* 0x102fe200078e000a */
[----:B------:R-:W2:Y:S03]  /*0730*/  LDG.E R20, desc[UR6][R20.64] ;  /* 0x0000000614147981 */ /* 0x000ea6000c1e1900 */
[----:B------:R-:W-:Y:S01]  /*0740*/  IMAD.WIDE.U32 R22, R23, 0x4, R10 ;  /* 0x0000000417167825 */ /* 0x000fe200078e000a */
[----:B------:R-:W2:Y:S03]  /*0750*/  LDG.E R7, desc[UR6][R24.64] ;  /* 0x0000000618077981 */ /* 0x000ea6000c1e1900 */
[----:B------:R-:W-:Y:S02]  /*0760*/  IMAD.WIDE.U32 R18, R17, 0x4, R8 ;  /* 0x0000000411127825 */ /* 0x000fe400078e0008 */
[----:B------:R-:W3:Y:S02]  /*0770*/  LDG.E R22, desc[UR6][R22.64] ;  /* 0x0000000616167981 */ /* 0x000ee4000c1e1900 */
[----:B------:R-:W-:Y:S01]  /*0780*/  IMAD.WIDE.U32 R14, R27, 0x4, R10 ;  /* 0x000000041b0e7825 */ /* 0x000fe200078e000a */
[C---:B------:R-:W-:Y:S01]  /*0790*/  IADD3 R27, PT, PT, R29.reuse, R0, RZ ;  /* 0x000000001d1b7210 */ /* 0x040fe20007ffe0ff */
[----:B------:R-:W3:Y:S02]  /*07a0*/  LDG.E R19, desc[UR6][R18.64] ;  /* 0x0000000612137981 */ /* 0x000ee4000c1e1900 */
[----:B------:R-:W-:-:S02]  /*07b0*/  IMAD.WIDE.U32 R16, R29, 0x4, R8 ;  /* 0x000000041d107825 */ /* 0x000fc400078e0008 */
[----:B------:R-:W4:Y:S02]  /*07c0*/  LDG.E R14, desc[UR6][R14.64] ;  /* 0x000000060e0e7981 */ /* 0x000f24000c1e1900 */
[----:B------:R-:W-:Y:S02]  /*07d0*/  IMAD.WIDE.U32 R10, R4, 0x4, R10 ;  /* 0x00000004040a7825 */ /* 0x000fe400078e000a */
[----:B------:R-:W4:Y:S02]  /*07e0*/  LDG.E R16, desc[UR6][R16.64] ;  /* 0x0000000610107981 */ /* 0x000f24000c1e1900 */
[----:B------:R-:W-:Y:S02]  /*07f0*/  IMAD.WIDE.U32 R8, R27, 0x4, R8 ;  /* 0x000000041b087825 */ /* 0x000fe400078e0008 */
[----:B------:R-:W5:Y:S04]  /*0800*/  LDG.E R10, desc[UR6][R10.64] ;  /* 0x000000060a0a7981 */ /* 0x000f68000c1e1900 */
[----:B------:R-:W5:Y:S01]  /*0810*/  LDG.E R8, desc[UR6][R8.64] ;  /* 0x0000000608087981 */ /* 0x000f62000c1e1900 */
[----:B------:R-:W-:Y:S01]  /*0820*/  IADD3 R6, PT, PT, R6, 0x4, RZ ;  /* 0x0000000406067810 */ /* 0x000fe20007ffe0ff */
[----:B--2---:R-:W-:-:S04]  /*0830*/  FFMA R7, R7, R20, R12 ;  /* 0x0000001407077223 */ /* 0x004fc8000000000c */
[----:B---3--:R-:W-:-:S04]  /*0840*/  FFMA R7, R22, R19, R7 ;  /* 0x0000001316077223 */ /* 0x008fc80000000007 */
[----:B----4-:R-:W-:-:S04]  /*0850*/  FFMA R7, R14, R16, R7 ;  /* 0x000000100e077223 */ /* 0x010fc80000000007 */
[----:B-----5:R-:W-:-:S07]  /*0860*/  FFMA R12, R10, R8, R7 ;  /* 0x000000080a0c7223 */ /* 0x020fce0000000007 */
.L_x_31:
[----:B------:R-:W-:Y:S05]  /*0870*/  @!P1 BRA `(.L_x_28) ;  /* 0x0000000000749947 */ /* 0x000fea0003800000 */
[----:B------:R-:W0:Y:S01]  /*0880*/  LDC.64 R8, c[0x0][0x398] ;  /* 0x0000e600ff087b82 */ /* 0x000e220000000a00 */
[----:B------:R-:W-:Y:S02]  /*0890*/  ISETP.NE.AND P0, PT, R13, 0x1, PT ;  /* 0x000000010d00780c */ /* 0x000fe40003f05270 */
[----:B------:R-:W-:-:S04]  /*08a0*/  LOP3.LUT R4, R5, 0x1, RZ, 0xc0, !PT ;  /* 0x0000000105047812 */ /* 0x000fc800078ec0ff */
[----:B------:R-:W-:Y:S01]  /*08b0*/  ISETP.NE.U32.AND P1, PT, R4, 0x1, PT ;  /* 0x000000010400780c */ /* 0x000fe20003f25070 */
[----:B------:R-:W1:Y:S06]  /*08c0*/  LDC.64 R18, c[0x0][0x390] ;  /* 0x0000e400ff127b82 */ /* 0x000e6c0000000a00 */
[----:B------:R-:W-:Y:S02]  /*08d0*/  @P0 IMAD R7, R2, R5, R6 ;  /* 0x0000000502070224 */ /* 0x000fe400078e0206 */
[----:B------:R-:W2:Y:S01]  /*08e0*/  LDC.64 R10, c[0x0][0x390] ;  /* 0x0000e400ff0a7b82 */ /* 0x000ea20000000a00 */
[C---:B------:R-:W-:Y:S01]  /*08f0*/  @P0 IMAD R17, R6.reuse, R0, R3 ;  /* 0x0000000006110224 */ /* 0x040fe200078e0203 */
[----:B------:R-:W-:-:S02]  /*0900*/  @P0 IADD3 R6, PT, PT, R6, 0x2, RZ ;  /* 0x0000000206060810 */ /* 0x000fc40007ffe0ff */
[----:B------:R-:W-:Y:S02]  /*0910*/  @P0 IADD3 R13, PT, PT, R7, 0x1, RZ ;  /* 0x00000001070d0810 */ /* 0x000fe40007ffe0ff */
[C---:B------:R-:W-:Y:S02]  /*0920*/  @P0 IADD3 R23, PT, PT, R17.reuse, R0, RZ ;  /* 0x0000000011170210 */ /* 0x040fe40007ffe0ff */
[----:B------:R-:W3:Y:S01]  /*0930*/  LDC.64 R14, c[0x0][0x398] ;  /* 0x0000e600ff0e7b82 */ /* 0x000ee20000000a00 */
[----:B0-----:R-:W-:-:S04]  /*0940*/  @P0 IMAD.WIDE.U32 R16, R17, 0x4, R8 ;  /* 0x0000000411100825 */ /* 0x001fc800078e0008 */
[----:B------:R-:W-:Y:S02]  /*0950*/  @P0 IMAD.WIDE.U32 R8, R23, 0x4, R8 ;  /* 0x0000000417080825 */ /* 0x000fe400078e0008 */
[----:B------:R-:W4:Y:S02]  /*0960*/  @P0 LDG.E R16, desc[UR6][R16.64] ;  /* 0x0000000610100981 */ /* 0x000f24000c1e1900 */
[--C-:B-1----:R-:W-:Y:S02]  /*0970*/  @P0 IMAD.WIDE.U32 R20, R7, 0x4, R18.reuse ;  /* 0x0000000407140825 */ /* 0x102fe400078e0012 */
[----:B------:R-:W5:Y:S02]  /*0980*/  @P0 LDG.E R8, desc[UR6][R8.64] ;  /* 0x0000000608080981 */ /* 0x000f64000c1e1900 */
[----:B------:R-:W-:Y:S02]  /*0990*/  @P0 IMAD.WIDE.U32 R18, R13, 0x4, R18 ;  /* 0x000000040d120825 */ /* 0x000fe400078e0012 */
[----:B------:R-:W4:Y:S02]  /*09a0*/  @P0 LDG.E R7, desc[UR6][R20.64] ;  /* 0x0000000614070981 */ /* 0x000f24000c1e1900 */
[----:B------:R-:W-:-:S02]  /*09b0*/  @!P1 IMAD R5, R2, R5, R6 ;  /* 0x0000000502059224 */ /* 0x000fc400078e0206 */
[----:B------:R-:W-:Y:S01]  /*09c0*/  @!P1 IMAD R13, R6, R0, R3 ;  /* 0x00000000060d9224 */ /* 0x000fe200078e0203 */
[----:B------:R-:W5:Y:S01]  /*09d0*/  @P0 LDG.E R18, desc[UR6][R18.64] ;  /* 0x0000000612120981 */ /* 0x000f62000c1e1900 */
[----:B--2---:R-:W-:-:S04]  /*09e0*/  @!P1 IMAD.WIDE.U32 R10, R5, 0x4, R10 ;  /* 0x00000004050a9825 */ /* 0x004fc800078e000a */
[----:B---3--:R-:W-:Y:S02]  /*09f0*/  @!P1 IMAD.WIDE.U32 R14, R13, 0x4, R14 ;  /* 0x000000040d0e9825 */ /* 0x008fe400078e000e */
[----:B------:R-:W2:Y:S04]  /*0a00*/  @!P1 LDG.E R11, desc[UR6][R10.64] ;  /* 0x000000060a0b9981 */ /* 0x000ea8000c1e1900 */
[----:B------:R-:W2:Y:S01]  /*0a10*/  @!P1 LDG.E R14, desc[UR6][R14.64] ;  /* 0x000000060e0e9981 */ /* 0x000ea2000c1e1900 */
[----:B----4-:R-:W-:-:S04]  /*0a20*/  @P0 FFMA R7, R7, R16, R12 ;  /* 0x0000001007070223 */ /* 0x010fc8000000000c */
[----:B-----5:R-:W-:-:S04]  /*0a30*/  @P0 FFMA R12, R18, R8, R7 ;  /* 0x00000008120c0223 */ /* 0x020fc80000000007 */
[----:B--2---:R-:W-:-:S07]  /*0a40*/  @!P1 FFMA R12, R11, R14, R12 ;  /* 0x0000000e0b0c9223 */ /* 0x004fce000000000c */
.L_x_28:
[----:B------:R-:W0:Y:S01]  /*0a50*/  LDC.64 R4, c[0x0][0x3a0] ;  /* 0x0000e800ff047b82 */ /* 0x000e220000000a00 */
[----:B------:R-:W-:-:S04]  /*0a60*/  IMAD R3, R2, R0, R3 ;  /* 0x0000000002037224 */ /* 0x000fc800078e0203 */
[----:B0-----:R-:W-:-:S05]  /*0a70*/  IMAD.WIDE.U32 R2, R3, 0x4, R4 ;  /* 0x0000000403027825 */ /* 0x001fca00078e0004 */
[----:B------:R-:W-:Y:S01]  /*0a80*/  STG.E desc[UR6][R2.64], R12 ;  /* 0x0000000c02007986 */ /* 0x000fe2000c101906 */
[----:B------:R-:W-:Y:S05]  /*0a90*/  EXIT ;  /* 0x000000000000794d */ /* 0x000fea0003800000 */
.L_x_32:
        /* <DEDUP_REMOVED lines=14> */
.L_x_37:


//--------------------- .nv.shared._Z21matrixMulKernel_tilediiiPKfS0_Pfjji --------------------------
	.section	.nv.shared._Z21matrixMulKernel_tilediiiPKfS0_Pfjji,"aw",@nobits
	.sectionflags	@""
	.align	16
	.zero		1024


//--------------------- .nv.shared.reserved.0     --------------------------
	.section	.nv.shared.reserved.0,"aw",@nobits
	.weak		__nv_reservedSMEM_offset_0_alias
	.size		__nv_reservedSMEM_offset_0_alias, 0, 64
	.other		__nv_reservedSMEM_offset_0_alias,@"STO_CUDA_RESERVED_SHARED STV_DEFAULT"
__nv_reservedSMEM_offset_0_alias:
	.zero		0
	.zero		64


//--------------------- .nv.shared._Z28matrixMulKernel_tiled_staticiiiPKfS0_Pf --------------------------
	.section	.nv.shared._Z28matrixMulKernel_tiled_staticiiiPKfS0_Pf,"aw",@nobits
	.sectionflags	@""
	.align	16
.nv.shared._Z28matrixMulKernel_tiled_staticiiiPKfS0_Pf:
	.zero		6432


//--------------------- .nv.shared._Z31matrixMulKernel_1thread1elementiiiPKfS0_Pf --------------------------
	.section	.nv.shared._Z31matrixMulKernel_1thread1elementiiiPKfS0_Pf,"aw",@nobits
	.sectionflags	@""
	.align	16
	.zero		1024


//--------------------- .nv.constant0._Z21matrixMulKernel_tilediiiPKfS0_Pfjji --------------------------
	.section	.nv.constant0._Z21matrixMulKernel_tilediiiPKfS0_Pfjji,"a",@progbits
	.sectionflags	@""
	.align	4
.nv.constant0._Z21matrixMulKernel_tilediiiPKfS0_Pfjji:
	.zero		948


//--------------------- .nv.constant0._Z28matrixMulKernel_tiled_staticiiiPKfS0_Pf --------------------------
	.section	.nv.constant0._Z28matrixMulKernel_tiled_staticiiiPKfS0_Pf,"a",@progbits
	.sectionflags	@""
	.align	4
.nv.constant0._Z28matrixMulKernel_tiled_staticiiiPKfS0_Pf:
	.zero		936


//--------------------- .nv.constant0._Z31matrixMulKernel_1thread1elementiiiPKfS0_Pf --------------------------
	.section	.nv.constant0._Z31matrixMulKernel_1thread1elementiiiPKfS0_Pf,"a",@progbits
	.sectionflags	@""
	.align	4
.nv.constant0._Z31matrixMulKernel_1thread1elementiiiPKfS0_Pf:
	.zero		936


//--------------------- SYMBOLS --------------------------

	.type		.nv.reservedSmem.offset0,@object
	.size		.nv.reservedSmem.offset0,0x4
	.type		.nv.reservedSmem.cap,@object
	.size		.nv.reservedSmem.cap,0x4
